	.target	sm_90a

	.elftype	@"ET_EXEC"


//--------------------- .note.nv.tkinfo           --------------------------
	.section	.note.nv.tkinfo,"",@"SHT_NOTE"
	.sectionflags	@"SHF_NOTE_NV_TKINFO"
	.tkinfo
        /*0018*/ 	.word	0x00000002
        /*0030*/ 	.string	""
        /*0030*/ 	.string	"ptxas"
        /*0030*/ 	.string	"Cuda compilation tools, release 13.0, V13.0.88"
        /*0030*/ 	.string	"Build cuda_13.0.r13.0/compiler.36424714_0"
        /*0030*/ 	.string	"-arch sm_90a -m 64 "



//--------------------- .note.nv.cuinfo           --------------------------
	.section	.note.nv.cuinfo,"",@"SHT_NOTE"
	.sectionflags	@"SHF_NOTE_NV_CUINFO"
        /*0018*/ 	.short	0x0002
        /*001a*/ 	.short	0x005a
        /*001c*/ 	.short	0x0082
	.zero		2


//--------------------- .nv.info                  --------------------------
	.section	.nv.info,"",@"SHT_CUDA_INFO"
	.align	4


	//----- nvinfo : EIATTR_REGCOUNT
	.align		4
        /*0000*/ 	.byte	0x04, 0x2f
        /*0002*/ 	.short	(.L_12 - .L_11)
	.align		4
.L_11:
        /*0004*/ 	.word	index@(_ZN7cutlass13device_kernelINS_4gemm6kernel13GemmUniversalIN4cute5tupleIJiiiiEEENS1_10collective13CollectiveMmaINS1_40MainloopSm90TmaGmmaWarpSpecializedSparseILi5ENS5_IJNS4_1CILi1EEENSA_ILi2EEESB_EEENS1_32KernelTmaWarpSpecializedPingpongEEENS5_IJNSA_ILi64EEENSA_ILi128EEESH_EEENS_10bfloat16_tENS5_IJNS4_6LayoutINS5_IJiNS5_IJSC_iEEEiEEENS5_IJlNS5_IJSB_SC_EEElEEEEENSK_INS5_IJNS5_IJNS5_IJNSA_ILi8EEESC_NSA_ILi4EEEEEEiEEENS5_IJNS5_IJNSA_ILi16EEESC_SR_EEEiEEEiEEENS5_IJNS5_IJNS5_IJSH_SU_NSA_ILi2048EEEEEENSA_ILi8192EEEEEENS5_IJNS5_IJSB_NSA_ILi1024EEENSA_ILi32EEEEEElEEElEEEEEEEESJ_NS5_IJlSB_lEEENS4_8TiledMMAINS4_8MMA_AtomIJNS4_4SM904GMMA6SPARSE29GMMA_64x128x32_F32BF16BF16_SSILNS1D_5MajorE0ELS1G_0ELNS1D_7ScaleInE1ELS1H_1ELNS1D_9SparseSelE0EEEEEENSK_INS5_IJSB_SB_SB_EEENS5_IJNSA_ILi0EEES1M_S1M_EEEEENS5_IJNS4_10UnderscoreES1P_S1P_EEEEENS4_23SM90_TMA_LOAD_MULTICASTENS4_14ComposedLayoutINS4_7SwizzleILi3ELi4ELi3EEENS4_25smem_sparse_ptr_flag_bitsILi2ELi16EEENSK_INS5_IJNS5_IJSB_SQ_EEENS5_IJSC_SG_EEEEEENS5_IJNS5_IJS1M_SH_EEESN_EEEEEEEvNS4_8identityENS4_13SM90_TMA_LOADENS1T_IS1V_NS4_18smem_ptr_flag_bitsILi16EEENSK_INS5_IJSQ_SG_EEENS5_IJSG_SB_EEEEEEEvS25_EENS_8epilogue10collective6detail29Sm90TmaWarpSpecializedAdapterINS2F_15DefaultEpilogueIfNS5_IJSB_llEEES2J_NS2E_6thread17LinearCombinationIfLi1EffLNS2K_9ScaleType4KindE0ELNS_15FloatRoundStyleE2EfEENS1_15EpilogueDefaultEEEEEvvEEEEvNT_6ParamsE)
        /*0008*/ 	.word	0x000000a8


	//----- nvinfo : EIATTR_FRAME_SIZE
	.align		4
.L_12:
        /*000c*/ 	.byte	0x04, 0x11
        /*000e*/ 	.short	(.L_14 - .L_13)
	.align		4
.L_13:
        /*0010*/ 	.word	index@(_ZN7cutlass13device_kernelINS_4gemm6kernel13GemmUniversalIN4cute5tupleIJiiiiEEENS1_10collective13CollectiveMmaINS1_40MainloopSm90TmaGmmaWarpSpecializedSparseILi5ENS5_IJNS4_1CILi1EEENSA_ILi2EEESB_EEENS1_32KernelTmaWarpSpecializedPingpongEEENS5_IJNSA_ILi64EEENSA_ILi128EEESH_EEENS_10bfloat16_tENS5_IJNS4_6LayoutINS5_IJiNS5_IJSC_iEEEiEEENS5_IJlNS5_IJSB_SC_EEElEEEEENSK_INS5_IJNS5_IJNS5_IJNSA_ILi8EEESC_NSA_ILi4EEEEEEiEEENS5_IJNS5_IJNSA_ILi16EEESC_SR_EEEiEEEiEEENS5_IJNS5_IJNS5_IJSH_SU_NSA_ILi2048EEEEEENSA_ILi8192EEEEEENS5_IJNS5_IJSB_NSA_ILi1024EEENSA_ILi32EEEEEElEEElEEEEEEEESJ_NS5_IJlSB_lEEENS4_8TiledMMAINS4_8MMA_AtomIJNS4_4SM904GMMA6SPARSE29GMMA_64x128x32_F32BF16BF16_SSILNS1D_5MajorE0ELS1G_0ELNS1D_7ScaleInE1ELS1H_1ELNS1D_9SparseSelE0EEEEEENSK_INS5_IJSB_SB_SB_EEENS5_IJNSA_ILi0EEES1M_S1M_EEEEENS5_IJNS4_10UnderscoreES1P_S1P_EEEEENS4_23SM90_TMA_LOAD_MULTICASTENS4_14ComposedLayoutINS4_7SwizzleILi3ELi4ELi3EEENS4_25smem_sparse_ptr_flag_bitsILi2ELi16EEENSK_INS5_IJNS5_IJSB_SQ_EEENS5_IJSC_SG_EEEEEENS5_IJNS5_IJS1M_SH_EEESN_EEEEEEEvNS4_8identityENS4_13SM90_TMA_LOADENS1T_IS1V_NS4_18smem_ptr_flag_bitsILi16EEENSK_INS5_IJSQ_SG_EEENS5_IJSG_SB_EEEEEEEvS25_EENS_8epilogue10collective6detail29Sm90TmaWarpSpecializedAdapterINS2F_15DefaultEpilogueIfNS5_IJSB_llEEES2J_NS2E_6thread17LinearCombinationIfLi1EffLNS2K_9ScaleType4KindE0ELNS_15FloatRoundStyleE2EfEENS1_15EpilogueDefaultEEEEEvvEEEEvNT_6ParamsE)
        /*0014*/ 	.word	0x00000000


	//----- nvinfo : EIATTR_MIN_STACK_SIZE
	.align		4
.L_14:
        /*0018*/ 	.byte	0x04, 0x12
        /*001a*/ 	.short	(.L_16 - .L_15)
	.align		4
.L_15:
        /*001c*/ 	.word	index@(_ZN7cutlass13device_kernelINS_4gemm6kernel13GemmUniversalIN4cute5tupleIJiiiiEEENS1_10collective13CollectiveMmaINS1_40MainloopSm90TmaGmmaWarpSpecializedSparseILi5ENS5_IJNS4_1CILi1EEENSA_ILi2EEESB_EEENS1_32KernelTmaWarpSpecializedPingpongEEENS5_IJNSA_ILi64EEENSA_ILi128EEESH_EEENS_10bfloat16_tENS5_IJNS4_6LayoutINS5_IJiNS5_IJSC_iEEEiEEENS5_IJlNS5_IJSB_SC_EEElEEEEENSK_INS5_IJNS5_IJNS5_IJNSA_ILi8EEESC_NSA_ILi4EEEEEEiEEENS5_IJNS5_IJNSA_ILi16EEESC_SR_EEEiEEEiEEENS5_IJNS5_IJNS5_IJSH_SU_NSA_ILi2048EEEEEENSA_ILi8192EEEEEENS5_IJNS5_IJSB_NSA_ILi1024EEENSA_ILi32EEEEEElEEElEEEEEEEESJ_NS5_IJlSB_lEEENS4_8TiledMMAINS4_8MMA_AtomIJNS4_4SM904GMMA6SPARSE29GMMA_64x128x32_F32BF16BF16_SSILNS1D_5MajorE0ELS1G_0ELNS1D_7ScaleInE1ELS1H_1ELNS1D_9SparseSelE0EEEEEENSK_INS5_IJSB_SB_SB_EEENS5_IJNSA_ILi0EEES1M_S1M_EEEEENS5_IJNS4_10UnderscoreES1P_S1P_EEEEENS4_23SM90_TMA_LOAD_MULTICASTENS4_14ComposedLayoutINS4_7SwizzleILi3ELi4ELi3EEENS4_25smem_sparse_ptr_flag_bitsILi2ELi16EEENSK_INS5_IJNS5_IJSB_SQ_EEENS5_IJSC_SG_EEEEEENS5_IJNS5_IJS1M_SH_EEESN_EEEEEEEvNS4_8identityENS4_13SM90_TMA_LOADENS1T_IS1V_NS4_18smem_ptr_flag_bitsILi16EEENSK_INS5_IJSQ_SG_EEENS5_IJSG_SB_EEEEEEEvS25_EENS_8epilogue10collective6detail29Sm90TmaWarpSpecializedAdapterINS2F_15DefaultEpilogueIfNS5_IJSB_llEEES2J_NS2E_6thread17LinearCombinationIfLi1EffLNS2K_9ScaleType4KindE0ELNS_15FloatRoundStyleE2EfEENS1_15EpilogueDefaultEEEEEvvEEEEvNT_6ParamsE)
        /*0020*/ 	.word	0x00000000
.L_16:


//--------------------- .nv.compat                --------------------------
	.section	.nv.compat,"",@"SHT_CUDA_COMPAT_INFO"
	.align	4
        /*0000*/ 	.byte	0x02, 0x09, 0x01, 0x00, 0x02, 0x02, 0x04, 0x00, 0x02, 0x05, 0x05, 0x00, 0x03, 0x07, 0x01, 0x01
        /*0010*/ 	.byte	0x02, 0x03, 0x01, 0x00, 0x02, 0x06, 0x01, 0x00, 0x04, 0x0b, 0x08, 0x00, 0x00, 0x00, 0x00, 0x00
        /*0020*/ 	.byte	0x00, 0x00, 0x00, 0x00


//--------------------- .nv.info._ZN7cutlass13device_kernelINS_4gemm6kernel13GemmUniversalIN4cute5tupleIJiiiiEEENS1_10collective13CollectiveMmaINS1_40MainloopSm90TmaGmmaWarpSpecializedSparseILi5ENS5_IJNS4_1CILi1EEENSA_ILi2EEESB_EEENS1_32KernelTmaWarpSpecializedPingpongEEENS5_IJNSA_ILi64EEENSA_ILi128EEESH_EEENS_10bfloat16_tENS5_IJNS4_6LayoutINS5_IJiNS5_IJSC_iEEEiEEENS5_IJlNS5_IJSB_SC_EEElEEEEENSK_INS5_IJNS5_IJNS5_IJNSA_ILi8EEESC_NSA_ILi4EEEEEEiEEENS5_IJNS5_IJNSA_ILi16EEESC_SR_EEEiEEEiEEENS5_IJNS5_IJNS5_IJSH_SU_NSA_ILi2048EEEEEENSA_ILi8192EEEEEENS5_IJNS5_IJSB_NSA_ILi1024EEENSA_ILi32EEEEEElEEElEEEEEEEESJ_NS5_IJlSB_lEEENS4_8TiledMMAINS4_8MMA_AtomIJNS4_4SM904GMMA6SPARSE29GMMA_64x128x32_F32BF16BF16_SSILNS1D_5MajorE0ELS1G_0ELNS1D_7ScaleInE1ELS1H_1ELNS1D_9SparseSelE0EEEEEENSK_INS5_IJSB_SB_SB_EEENS5_IJNSA_ILi0EEES1M_S1M_EEEEENS5_IJNS4_10UnderscoreES1P_S1P_EEEEENS4_23SM90_TMA_LOAD_MULTICASTENS4_14ComposedLayoutINS4_7SwizzleILi3ELi4ELi3EEENS4_25smem_sparse_ptr_flag_bitsILi2ELi16EEENSK_INS5_IJNS5_IJSB_SQ_EEENS5_IJSC_SG_EEEEEENS5_IJNS5_IJS1M_SH_EEESN_EEEEEEEvNS4_8identityENS4_13SM90_TMA_LOADENS1T_IS1V_NS4_18smem_ptr_flag_bitsILi16EEENSK_INS5_IJSQ_SG_EEENS5_IJSG_SB_EEEEEEEvS25_EENS_8epilogue10collective6detail29Sm90TmaWarpSpecializedAdapterINS2F_15DefaultEpilogueIfNS5_IJSB_llEEES2J_NS2E_6thread17LinearCombinationIfLi1EffLNS2K_9ScaleType4KindE0ELNS_15FloatRoundStyleE2EfEENS1_15EpilogueDefaultEEEEEvvEEEEvNT_6ParamsE --------------------------
	.section	.nv.info._ZN7cutlass13device_kernelINS_4gemm6kernel13GemmUniversalIN4cute5tupleIJiiiiEEENS1_10collective13CollectiveMmaINS1_40MainloopSm90TmaGmmaWarpSpecializedSparseILi5ENS5_IJNS4_1CILi1EEENSA_ILi2EEESB_EEENS1_32KernelTmaWarpSpecializedPingpongEEENS5_IJNSA_ILi64EEENSA_ILi128EEESH_EEENS_10bfloat16_tENS5_IJNS4_6LayoutINS5_IJiNS5_IJSC_iEEEiEEENS5_IJlNS5_IJSB_SC_EEElEEEEENSK_INS5_IJNS5_IJNS5_IJNSA_ILi8EEESC_NSA_ILi4EEEEEEiEEENS5_IJNS5_IJNSA_ILi16EEESC_SR_EEEiEEEiEEENS5_IJNS5_IJNS5_IJSH_SU_NSA_ILi2048EEEEEENSA_ILi8192EEEEEENS5_IJNS5_IJSB_NSA_ILi1024EEENSA_ILi32EEEEEElEEElEEEEEEEESJ_NS5_IJlSB_lEEENS4_8TiledMMAINS4_8MMA_AtomIJNS4_4SM904GMMA6SPARSE29GMMA_64x128x32_F32BF16BF16_SSILNS1D_5MajorE0ELS1G_0ELNS1D_7ScaleInE1ELS1H_1ELNS1D_9SparseSelE0EEEEEENSK_INS5_IJSB_SB_SB_EEENS5_IJNSA_ILi0EEES1M_S1M_EEEEENS5_IJNS4_10UnderscoreES1P_S1P_EEEEENS4_23SM90_TMA_LOAD_MULTICASTENS4_14ComposedLayoutINS4_7SwizzleILi3ELi4ELi3EEENS4_25smem_sparse_ptr_flag_bitsILi2ELi16EEENSK_INS5_IJNS5_IJSB_SQ_EEENS5_IJSC_SG_EEEEEENS5_IJNS5_IJS1M_SH_EEESN_EEEEEEEvNS4_8identityENS4_13SM90_TMA_LOADENS1T_IS1V_NS4_18smem_ptr_flag_bitsILi16EEENSK_INS5_IJSQ_SG_EEENS5_IJSG_SB_EEEEEEEvS25_EENS_8epilogue10collective6detail29Sm90TmaWarpSpecializedAdapterINS2F_15DefaultEpilogueIfNS5_IJSB_llEEES2J_NS2E_6thread17LinearCombinationIfLi1EffLNS2K_9ScaleType4KindE0ELNS_15FloatRoundStyleE2EfEENS1_15EpilogueDefaultEEEEEvvEEEEvNT_6ParamsE,"",@"SHT_CUDA_INFO"
	.sectionflags	@""
	.align	4


	//----- nvinfo : EIATTR_CUDA_API_VERSION
	.align		4
        /*0000*/ 	.byte	0x04, 0x37
        /*0002*/ 	.short	(.L_18 - .L_17)
.L_17:
        /*0004*/ 	.word	0x00000082


	//----- nvinfo : EIATTR_KPARAM_INFO
	.align		4
.L_18:
        /*0008*/ 	.byte	0x04, 0x17
        /*000a*/ 	.short	(.L_20 - .L_19)
.L_19:
        /*000c*/ 	.word	0x00000000
        /*0010*/ 	.short	0x0000
        /*0012*/ 	.short	0x0070
        /*0014*/ 	.byte	0x00, 0xf0, 0x01, 0x14


	//----- nvinfo : EIATTR_SPARSE_MMA_MASK
	.align		4
.L_20:
        /*0018*/ 	.byte	0x03, 0x50
        /*001a*/ 	.short	0x0002


	//----- nvinfo : EIATTR_MAXREG_COUNT
	.align		4
        /*001c*/ 	.byte	0x03, 0x1b
        /*001e*/ 	.short	0x00a8


	//----- nvinfo : EIATTR_NUM_BARRIERS
	.align		4
        /*0020*/ 	.byte	0x02, 0x4c
        /*0022*/ 	.byte	0x01
	.zero		1


	//----- nvinfo : EIATTR_MERCURY_ISA_VERSION
	.align		4
        /*0024*/ 	.byte	0x03, 0x5f
        /*0026*/ 	.short	0x0101


	//----- nvinfo : EIATTR_INT_WARP_WIDE_INSTR_OFFSETS
	.align		4
        /*0028*/ 	.byte	0x04, 0x31
        /*002a*/ 	.short	(.L_22 - .L_21)


	//   ....[0]....
.L_21:
        /*002c*/ 	.word	0x00000510


	//   ....[1]....
        /*0030*/ 	.word	0x00000550


	//   ....[2]....
        /*0034*/ 	.word	0x000005d0


	//   ....[3]....
        /*0038*/ 	.word	0x00000620


	//   ....[4]....
        /*003c*/ 	.word	0x00000660


	//   ....[5]....
        /*0040*/ 	.word	0x000006d0


	//   ....[6]....
        /*0044*/ 	.word	0x00000760


	//   ....[7]....
        /*0048*/ 	.word	0x000007c0


	//----- nvinfo : EIATTR_COOP_GROUP_MASK_REGIDS
	.align		4
.L_22:
        /*004c*/ 	.byte	0x04, 0x29
        /*004e*/ 	.short	(.L_24 - .L_23)


	//   ....[0]....
.L_23:
        /*0050*/ 	.word	0xffffffff


	//   ....[1]....
        /*0054*/ 	.word	0xffffffff


	//   ....[2]....
        /*0058*/ 	.word	0xffffffff


	//   ....[3]....
        /*005c*/ 	.word	0xffffffff


	//   ....[4]....
        /*0060*/ 	.word	0xffffffff


	//   ....[5]....
        /*0064*/ 	.word	0xffffffff


	//   ....[6]....
        /*0068*/ 	.word	0xffffffff


	//----- nvinfo : EIATTR_COOP_GROUP_INSTR_OFFSETS
	.align		4
.L_24:
        /*006c*/ 	.byte	0x04, 0x28
        /*006e*/ 	.short	(.L_26 - .L_25)


	//   ....[0]....
.L_25:
        /*0070*/ 	.word	0x00000060


	//   ....[1]....
        /*0074*/ 	.word	0x00000070


	//   ....[2]....
        /*0078*/ 	.word	0x00000160


	//   ....[3]....
        /*007c*/ 	.word	0x00000330


	//   ....[4]....
        /*0080*/ 	.word	0x00000370


	//   ....[5]....
        /*0084*/ 	.word	0x00000410


	//   ....[6]....
        /*0088*/ 	.word	0x00000920


	//----- nvinfo : EIATTR_REG_RECONFIG
	.align		4
.L_26:
        /*008c*/ 	.byte	0x01, 0x54
	.zero		2


	//----- nvinfo : EIATTR_MBARRIER_INSTR_OFFSETS
	.align		4
        /*0090*/ 	.byte	0x04, 0x39
        /*0092*/ 	.short	(.L_28 - .L_27)


	//   ....[0]....
.L_27:
        /*0094*/ 	.word	0x00000270
        /*0098*/ 	.word	0x000000ff
        /*009c*/ 	.word	0x00000000
        /*00a0*/ 	.short	0x0100
        /*00a2*/ 	.byte	0x08
	.zero		1


	//   ....[1]....
        /*00a4*/ 	.word	0x00000280
        /*00a8*/ 	.word	0x000000ff
        /*00ac*/ 	.word	0x00000028
        /*00b0*/ 	.short	0x0100
        /*00b2*/ 	.byte	0x08
	.zero		1


	//   ....[2]....
        /*00b4*/ 	.word	0x00000290
        /*00b8*/ 	.word	0x000000ff
        /*00bc*/ 	.word	0x00000008
        /*00c0*/ 	.short	0x0100
        /*00c2*/ 	.byte	0x08
	.zero		1


	//   ....[3]....
        /*00c4*/ 	.word	0x000002a0
        /*00c8*/ 	.word	0x000000ff
        /*00cc*/ 	.word	0x00000030
        /*00d0*/ 	.short	0x0100
        /*00d2*/ 	.byte	0x08
	.zero		1


	//   ....[4]....
        /*00d4*/ 	.word	0x000002b0
        /*00d8*/ 	.word	0x000000ff
        /*00dc*/ 	.word	0x00000010
        /*00e0*/ 	.short	0x0100
        /*00e2*/ 	.byte	0x08
	.zero		1


	//   ....[5]....
        /*00e4*/ 	.word	0x000002c0
        /*00e8*/ 	.word	0x000000ff
        /*00ec*/ 	.word	0x00000038
        /*00f0*/ 	.short	0x0100
        /*00f2*/ 	.byte	0x08
	.zero		1


	//   ....[6]....
        /*00f4*/ 	.word	0x000002d0
        /*00f8*/ 	.word	0x000000ff
        /*00fc*/ 	.word	0x00000018
        /*0100*/ 	.short	0x0100
        /*0102*/ 	.byte	0x08
	.zero		1


	//   ....[7]....
        /*0104*/ 	.word	0x000002e0
        /*0108*/ 	.word	0x000000ff
        /*010c*/ 	.word	0x00000040
        /*0110*/ 	.short	0x0100
        /*0112*/ 	.byte	0x08
	.zero		1


	//   ....[8]....
        /*0114*/ 	.word	0x000002f0
        /*0118*/ 	.word	0x000000ff
        /*011c*/ 	.word	0x00000020
        /*0120*/ 	.short	0x0100
        /*0122*/ 	.byte	0x08
	.zero		1


	//   ....[9]....
        /*0124*/ 	.word	0x00000300
        /*0128*/ 	.word	0x000000ff
        /*012c*/ 	.word	0x00000048
        /*0130*/ 	.short	0x0100
        /*0132*/ 	.byte	0x08
	.zero		1


	//   ....[10]....
        /*0134*/ 	.word	0x000007e0
        /*0138*/ 	.word	0x000000ff
        /*013c*/ 	.word	0x00000080
        /*0140*/ 	.short	0x0100
        /*0142*/ 	.byte	0x08
	.zero		1


	//   ....[11]....
        /*0144*/ 	.word	0x00000870
        /*0148*/ 	.word	0x000000ff
        /*014c*/ 	.word	0x00000088
        /*0150*/ 	.short	0x0100
        /*0152*/ 	.byte	0x08
	.zero		1


	//   ....[12]....
        /*0154*/ 	.word	0x000008a0
        /*0158*/ 	.word	0x000000ff
        /*015c*/ 	.word	0x00000060
        /*0160*/ 	.short	0x0100
        /*0162*/ 	.byte	0x09
	.zero		1


	//   ....[13]....
        /*0164*/ 	.word	0x000008b0
        /*0168*/ 	.word	0x000000ff
        /*016c*/ 	.word	0x00000068
        /*0170*/ 	.short	0x0100
        /*0172*/ 	.byte	0x09
	.zero		1


	//   ....[14]....
        /*0174*/ 	.word	0x000008c0
        /*0178*/ 	.word	0x000000ff
        /*017c*/ 	.word	0x00000070
        /*0180*/ 	.short	0x0100
        /*0182*/ 	.byte	0x09
	.zero		1


	//   ....[15]....
        /*0184*/ 	.word	0x000008d0
        /*0188*/ 	.word	0x000000ff
        /*018c*/ 	.word	0x00000078
        /*0190*/ 	.short	0x0100
        /*0192*/ 	.byte	0x09
	.zero		1


	//   ....[16]....
        /*0194*/ 	.word	0x000017e0
        /*0198*/ 	.word	0x000000ff
        /*019c*/ 	.word	0xfffffff8
        /*01a0*/ 	.short	0x010a
        /*01a2*/ 	.byte	0x10
	.zero		1


	//   ....[17]....
        /*01a4*/ 	.word	0x00001ab0
        /*01a8*/ 	.word	0x000000ff
        /*01ac*/ 	.word	0x00000000
        /*01b0*/ 	.short	0x010a
        /*01b2*/ 	.byte	0x08
	.zero		1


	//   ....[18]....
        /*01b4*/ 	.word	0x00001b10
        /*01b8*/ 	.word	0x000000ff
        /*01bc*/ 	.word	0x00000000
        /*01c0*/ 	.short	0x010a
        /*01c2*/ 	.byte	0x08
	.zero		1


	//   ....[19]....
        /*01c4*/ 	.word	0x00001da0
        /*01c8*/ 	.word	0x00000058
        /*01cc*/ 	.word	0x00000000
        /*01d0*/ 	.short	0x0101
        /*01d2*/ 	.byte	0x3f
	.zero		1


	//   ....[20]....
        /*01d4*/ 	.word	0x00001ed0
        /*01d8*/ 	.word	0x00000059
        /*01dc*/ 	.word	0x00000000
        /*01e0*/ 	.short	0x0101
        /*01e2*/ 	.byte	0x17
	.zero		1


	//   ....[21]....
        /*01e4*/ 	.word	0x00001f10
        /*01e8*/ 	.word	0x000000ff
        /*01ec*/ 	.word	0x00000008
        /*01f0*/ 	.short	0x010a
        /*01f2*/ 	.byte	0x10
	.zero		1


	//   ....[22]....
        /*01f4*/ 	.word	0x00006ab0
        /*01f8*/ 	.word	0x00000000
        /*01fc*/ 	.word	0x00000000
        /*0200*/ 	.short	0x0101
        /*0202*/ 	.byte	0x17
	.zero		1


	//   ....[23]....
        /*0204*/ 	.word	0x00007410
        /*0208*/ 	.word	0x00000016
        /*020c*/ 	.word	0x00000028
        /*0210*/ 	.short	0x010a
        /*0212*/ 	.byte	0x3f
	.zero		1


	//   ....[24]....
        /*0214*/ 	.word	0x000078e0
        /*0218*/ 	.word	0x00000000
        /*021c*/ 	.word	0x00000088
        /*0220*/ 	.short	0x0101
        /*0222*/ 	.byte	0x3f
	.zero		1


	//   ....[25]....
        /*0224*/ 	.word	0x00008030
        /*0228*/ 	.word	0x00000006
        /*022c*/ 	.word	0x00000000
        /*0230*/ 	.short	0x010a
        /*0232*/ 	.byte	0x3f
	.zero		1


	//   ....[26]....
        /*0234*/ 	.word	0x000080b0
        /*0238*/ 	.word	0x00000007
        /*023c*/ 	.word	0x00000000
        /*0240*/ 	.short	0x010a
        /*0242*/ 	.byte	0x3f
	.zero		1


	//   ....[27]....
        /*0244*/ 	.word	0x00008140
        /*0248*/ 	.word	0x0000000a
        /*024c*/ 	.word	0x00000000
        /*0250*/ 	.short	0x010a
        /*0252*/ 	.byte	0x3f
	.zero		1


	//   ....[28]....
        /*0254*/ 	.word	0x000081d0
        /*0258*/ 	.word	0x0000000b
        /*025c*/ 	.word	0x00000000
        /*0260*/ 	.short	0x010a
        /*0262*/ 	.byte	0x3f
	.zero		1


	//   ....[29]....
        /*0264*/ 	.word	0x00008260
        /*0268*/ 	.word	0x00000003
        /*026c*/ 	.word	0x00000000
        /*0270*/ 	.short	0x010a
        /*0272*/ 	.byte	0x3f
	.zero		1


	//   ....[30]....
        /*0274*/ 	.word	0x000082d0
        /*0278*/ 	.word	0x00000019
        /*027c*/ 	.word	0xfffffff8
        /*0280*/ 	.short	0x010a
        /*0282*/ 	.byte	0x3f
	.zero		1


	//   ....[31]....
        /*0284*/ 	.word	0x00008330
        /*0288*/ 	.word	0x0000005a
        /*028c*/ 	.word	0x00000000
        /*0290*/ 	.short	0x010a
        /*0292*/ 	.byte	0x3f
	.zero		1


	//   ....[32]....
        /*0294*/ 	.word	0x00008390
        /*0298*/ 	.word	0x00000059
        /*029c*/ 	.word	0x00000008
        /*02a0*/ 	.short	0x010a
        /*02a2*/ 	.byte	0x3f
	.zero		1


	//   ....[33]....
        /*02a4*/ 	.word	0x00008460
        /*02a8*/ 	.word	0x00000016
        /*02ac*/ 	.word	0x00000028
        /*02b0*/ 	.short	0x010a
        /*02b2*/ 	.byte	0x3f
	.zero		1


	//   ....[34]....
        /*02b4*/ 	.word	0x00008540
        /*02b8*/ 	.word	0x00000006
        /*02bc*/ 	.word	0x00000000
        /*02c0*/ 	.short	0x010a
        /*02c2*/ 	.byte	0x3f
	.zero		1


	//   ....[35]....
        /*02c4*/ 	.word	0x00008590
        /*02c8*/ 	.word	0x00000007
        /*02cc*/ 	.word	0x00000000
        /*02d0*/ 	.short	0x010a
        /*02d2*/ 	.byte	0x3f
	.zero		1


	//   ....[36]....
        /*02d4*/ 	.word	0x000085e0
        /*02d8*/ 	.word	0x0000000a
        /*02dc*/ 	.word	0x00000000
        /*02e0*/ 	.short	0x010a
        /*02e2*/ 	.byte	0x3f
	.zero		1


	//   ....[37]....
        /*02e4*/ 	.word	0x00008630
        /*02e8*/ 	.word	0x0000000b
        /*02ec*/ 	.word	0x00000000
        /*02f0*/ 	.short	0x010a
        /*02f2*/ 	.byte	0x3f
	.zero		1


	//----- nvinfo : EIATTR_NUM_MBARRIERS
	.align		4
.L_28:
        /*02f4*/ 	.byte	0x03, 0x38
        /*02f6*/ 	.short	0x0010


	//----- nvinfo : EIATTR_EXIT_INSTR_OFFSETS
	.align		4
        /*02f8*/ 	.byte	0x04, 0x1c
        /*02fa*/ 	.short	(.L_30 - .L_29)


	//   ....[0]....
.L_29:
        /*02fc*/ 	.word	0x00001370


	//   ....[1]....
        /*0300*/ 	.word	0x000013d0


	//   ....[2]....
        /*0304*/ 	.word	0x00007080


	//   ....[3]....
        /*0308*/ 	.word	0x000070b0


	//   ....[4]....
        /*030c*/ 	.word	0x000082b0


	//----- nvinfo : EIATTR_MAX_THREADS
	.align		4
.L_30:
        /*0310*/ 	.byte	0x04, 0x05
        /*0312*/ 	.short	(.L_32 - .L_31)
.L_31:
        /*0314*/ 	.word	0x00000180
        /*0318*/ 	.word	0x00000001
        /*031c*/ 	.word	0x00000001


	//----- nvinfo : EIATTR_CRS_STACK_SIZE
	.align		4
.L_32:
        /*0320*/ 	.byte	0x04, 0x1e
        /*0322*/ 	.short	(.L_34 - .L_33)
.L_33:
        /*0324*/ 	.word	0x00000000


	//----- nvinfo : EIATTR_CBANK_PARAM_SIZE
	.align		4
.L_34:
        /*0328*/ 	.byte	0x03, 0x19
        /*032a*/ 	.short	0x0570


	//----- nvinfo : EIATTR_PARAM_CBANK
	.align		4
        /*032c*/ 	.byte	0x04, 0x0a
        /*032e*/ 	.short	(.L_36 - .L_35)
	.align		4
.L_35:
        /*0330*/ 	.word	index@(.nv.constant0._ZN7cutlass13device_kernelINS_4gemm6kernel13GemmUniversalIN4cute5tupleIJiiiiEEENS1_10collective13CollectiveMmaINS1_40MainloopSm90TmaGmmaWarpSpecializedSparseILi5ENS5_IJNS4_1CILi1EEENSA_ILi2EEESB_EEENS1_32KernelTmaWarpSpecializedPingpongEEENS5_IJNSA_ILi64EEENSA_ILi128EEESH_EEENS_10bfloat16_tENS5_IJNS4_6LayoutINS5_IJiNS5_IJSC_iEEEiEEENS5_IJlNS5_IJSB_SC_EEElEEEEENSK_INS5_IJNS5_IJNS5_IJNSA_ILi8EEESC_NSA_ILi4EEEEEEiEEENS5_IJNS5_IJNSA_ILi16EEESC_SR_EEEiEEEiEEENS5_IJNS5_IJNS5_IJSH_SU_NSA_ILi2048EEEEEENSA_ILi8192EEEEEENS5_IJNS5_IJSB_NSA_ILi1024EEENSA_ILi32EEEEEElEEElEEEEEEEESJ_NS5_IJlSB_lEEENS4_8TiledMMAINS4_8MMA_AtomIJNS4_4SM904GMMA6SPARSE29GMMA_64x128x32_F32BF16BF16_SSILNS1D_5MajorE0ELS1G_0ELNS1D_7ScaleInE1ELS1H_1ELNS1D_9SparseSelE0EEEEEENSK_INS5_IJSB_SB_SB_EEENS5_IJNSA_ILi0EEES1M_S1M_EEEEENS5_IJNS4_10UnderscoreES1P_S1P_EEEEENS4_23SM90_TMA_LOAD_MULTICASTENS4_14ComposedLayoutINS4_7SwizzleILi3ELi4ELi3EEENS4_25smem_sparse_ptr_flag_bitsILi2ELi16EEENSK_INS5_IJNS5_IJSB_SQ_EEENS5_IJSC_SG_EEEEEENS5_IJNS5_IJS1M_SH_EEESN_EEEEEEEvNS4_8identityENS4_13SM90_TMA_LOADENS1T_IS1V_NS4_18smem_ptr_flag_bitsILi16EEENSK_INS5_IJSQ_SG_EEENS5_IJSG_SB_EEEEEEEvS25_EENS_8epilogue10collective6detail29Sm90TmaWarpSpecializedAdapterINS2F_15DefaultEpilogueIfNS5_IJSB_llEEES2J_NS2E_6thread17LinearCombinationIfLi1EffLNS2K_9ScaleType4KindE0ELNS_15FloatRoundStyleE2EfEENS1_15EpilogueDefaultEEEEEvvEEEEvNT_6ParamsE)
        /*0334*/ 	.short	0x0210
        /*0336*/ 	.short	0x0570


	//----- nvinfo : EIATTR_SW_WAR
	.align		4
.L_36:
        /*0338*/ 	.byte	0x04, 0x36
        /*033a*/ 	.short	(.L_38 - .L_37)
.L_37:
        /*033c*/ 	.word	0x00000008
.L_38:


//--------------------- .nv.callgraph             --------------------------
	.section	.nv.callgraph,"",@"SHT_CUDA_CALLGRAPH"
	.align	4
	.sectionentsize	8
	.align		4
        /*0000*/ 	.word	0x00000000
	.align		4
        /*0004*/ 	.word	0xffffffff
	.align		4
        /*0008*/ 	.word	0x00000000
	.align		4
        /*000c*/ 	.word	0xfffffffe
	.align		4
        /*0010*/ 	.word	0x00000000
	.align		4
        /*0014*/ 	.word	0xfffffffd
	.align		4
        /*0018*/ 	.word	0x00000000
	.align		4
        /*001c*/ 	.word	0xfffffffc


//--------------------- .nv.constant4             --------------------------
	.section	.nv.constant4,"a",@progbits
	.align	8
	.align		8
.nv.constant4:
        /*0000*/ 	.dword	_ZN39_INTERNAL_d25be332_4_k_cu_838b9293_28414cuda3std3__45__cpo5beginE
	.align		8
        /*0008*/ 	.dword	_ZN39_INTERNAL_d25be332_4_k_cu_838b9293_28414cuda3std3__45__cpo3endE
	.align		8
        /*0010*/ 	.dword	_ZN39_INTERNAL_d25be332_4_k_cu_838b9293_28414cuda3std3__45__cpo6cbeginE
	.align		8
        /*0018*/ 	.dword	_ZN39_INTERNAL_d25be332_4_k_cu_838b9293_28414cuda3std3__45__cpo4cendE
	.align		8
        /*0020*/ 	.dword	_ZN39_INTERNAL_d25be332_4_k_cu_838b9293_28414cuda3std3__441_GLOBAL__N__d25be332_4_k_cu_838b9293_28416ignoreE
	.align		8
        /*0028*/ 	.dword	_ZN39_INTERNAL_d25be332_4_k_cu_838b9293_28414cuda3std3__419piecewise_constructE
	.align		8
        /*0030*/ 	.dword	_ZN39_INTERNAL_d25be332_4_k_cu_838b9293_28414cuda3std3__48in_placeE
	.align		8
        /*0038*/ 	.dword	_ZN39_INTERNAL_d25be332_4_k_cu_838b9293_28414cuda3std6ranges3__45__cpo4swapE
	.align		8
        /*0040*/ 	.dword	_ZN39_INTERNAL_d25be332_4_k_cu_838b9293_28414cuda3std6ranges3__45__cpo9iter_moveE
	.align		8
        /*0048*/ 	.dword	_ZN39_INTERNAL_d25be332_4_k_cu_838b9293_28414cute7productE
	.align		8
        /*0050*/ 	.dword	_ZN39_INTERNAL_d25be332_4_k_cu_838b9293_28414cute1_E


//--------------------- .text._ZN7cutlass13device_kernelINS_4gemm6kernel13GemmUniversalIN4cute5tupleIJiiiiEEENS1_10collective13CollectiveMmaINS1_40MainloopSm90TmaGmmaWarpSpecializedSparseILi5ENS5_IJNS4_1CILi1EEENSA_ILi2EEESB_EEENS1_32KernelTmaWarpSpecializedPingpongEEENS5_IJNSA_ILi64EEENSA_ILi128EEESH_EEENS_10bfloat16_tENS5_IJNS4_6LayoutINS5_IJiNS5_IJSC_iEEEiEEENS5_IJlNS5_IJSB_SC_EEElEEEEENSK_INS5_IJNS5_IJNS5_IJNSA_ILi8EEESC_NSA_ILi4EEEEEEiEEENS5_IJNS5_IJNSA_ILi16EEESC_SR_EEEiEEEiEEENS5_IJNS5_IJNS5_IJSH_SU_NSA_ILi2048EEEEEENSA_ILi8192EEEEEENS5_IJNS5_IJSB_NSA_ILi1024EEENSA_ILi32EEEEEElEEElEEEEEEEESJ_NS5_IJlSB_lEEENS4_8TiledMMAINS4_8MMA_AtomIJNS4_4SM904GMMA6SPARSE29GMMA_64x128x32_F32BF16BF16_SSILNS1D_5MajorE0ELS1G_0ELNS1D_7ScaleInE1ELS1H_1ELNS1D_9SparseSelE0EEEEEENSK_INS5_IJSB_SB_SB_EEENS5_IJNSA_ILi0EEES1M_S1M_EEEEENS5_IJNS4_10UnderscoreES1P_S1P_EEEEENS4_23SM90_TMA_LOAD_MULTICASTENS4_14ComposedLayoutINS4_7SwizzleILi3ELi4ELi3EEENS4_25smem_sparse_ptr_flag_bitsILi2ELi16EEENSK_INS5_IJNS5_IJSB_SQ_EEENS5_IJSC_SG_EEEEEENS5_IJNS5_IJS1M_SH_EEESN_EEEEEEEvNS4_8identityENS4_13SM90_TMA_LOADENS1T_IS1V_NS4_18smem_ptr_flag_bitsILi16EEENSK_INS5_IJSQ_SG_EEENS5_IJSG_SB_EEEEEEEvS25_EENS_8epilogue10collective6detail29Sm90TmaWarpSpecializedAdapterINS2F_15DefaultEpilogueIfNS5_IJSB_llEEES2J_NS2E_6thread17LinearCombinationIfLi1EffLNS2K_9ScaleType4KindE0ELNS_15FloatRoundStyleE2EfEENS1_15EpilogueDefaultEEEEEvvEEEEvNT_6ParamsE --------------------------
	.section	.text._ZN7cutlass13device_kernelINS_4gemm6kernel13GemmUniversalIN4cute5tupleIJiiiiEEENS1_10collective13CollectiveMmaINS1_40MainloopSm90TmaGmmaWarpSpecializedSparseILi5ENS5_IJNS4_1CILi1EEENSA_ILi2EEESB_EEENS1_32KernelTmaWarpSpecializedPingpongEEENS5_IJNSA_ILi64EEENSA_ILi128EEESH_EEENS_10bfloat16_tENS5_IJNS4_6LayoutINS5_IJiNS5_IJSC_iEEEiEEENS5_IJlNS5_IJSB_SC_EEElEEEEENSK_INS5_IJNS5_IJNS5_IJNSA_ILi8EEESC_NSA_ILi4EEEEEEiEEENS5_IJNS5_IJNSA_ILi16EEESC_SR_EEEiEEEiEEENS5_IJNS5_IJNS5_IJSH_SU_NSA_ILi2048EEEEEENSA_ILi8192EEEEEENS5_IJNS5_IJSB_NSA_ILi1024EEENSA_ILi32EEEEEElEEElEEEEEEEESJ_NS5_IJlSB_lEEENS4_8TiledMMAINS4_8MMA_AtomIJNS4_4SM904GMMA6SPARSE29GMMA_64x128x32_F32BF16BF16_SSILNS1D_5MajorE0ELS1G_0ELNS1D_7ScaleInE1ELS1H_1ELNS1D_9SparseSelE0EEEEEENSK_INS5_IJSB_SB_SB_EEENS5_IJNSA_ILi0EEES1M_S1M_EEEEENS5_IJNS4_10UnderscoreES1P_S1P_EEEEENS4_23SM90_TMA_LOAD_MULTICASTENS4_14ComposedLayoutINS4_7SwizzleILi3ELi4ELi3EEENS4_25smem_sparse_ptr_flag_bitsILi2ELi16EEENSK_INS5_IJNS5_IJSB_SQ_EEENS5_IJSC_SG_EEEEEENS5_IJNS5_IJS1M_SH_EEESN_EEEEEEEvNS4_8identityENS4_13SM90_TMA_LOADENS1T_IS1V_NS4_18smem_ptr_flag_bitsILi16EEENSK_INS5_IJSQ_SG_EEENS5_IJSG_SB_EEEEEEEvS25_EENS_8epilogue10collective6detail29Sm90TmaWarpSpecializedAdapterINS2F_15DefaultEpilogueIfNS5_IJSB_llEEES2J_NS2E_6thread17LinearCombinationIfLi1EffLNS2K_9ScaleType4KindE0ELNS_15FloatRoundStyleE2EfEENS1_15EpilogueDefaultEEEEEvvEEEEvNT_6ParamsE,"ax",@progbits
	.align	128
.text._ZN7cutlass13device_kernelINS_4gemm6kernel13GemmUniversalIN4cute5tupleIJiiiiEEENS1_10collective13CollectiveMmaINS1_40MainloopSm90TmaGmmaWarpSpecializedSparseILi5ENS5_IJNS4_1CILi1EEENSA_ILi2EEESB_EEENS1_32KernelTmaWarpSpecializedPingpongEEENS5_IJNSA_ILi64EEENSA_ILi128EEESH_EEENS_10bfloat16_tENS5_IJNS4_6LayoutINS5_IJiNS5_IJSC_iEEEiEEENS5_IJlNS5_IJSB_SC_EEElEEEEENSK_INS5_IJNS5_IJNS5_IJNSA_ILi8EEESC_NSA_ILi4EEEEEEiEEENS5_IJNS5_IJNSA_ILi16EEESC_SR_EEEiEEEiEEENS5_IJNS5_IJNS5_IJSH_SU_NSA_ILi2048EEEEEENSA_ILi8192EEEEEENS5_IJNS5_IJSB_NSA_ILi1024EEENSA_ILi32EEEEEElEEElEEEEEEEESJ_NS5_IJlSB_lEEENS4_8TiledMMAINS4_8MMA_AtomIJNS4_4SM904GMMA6SPARSE29GMMA_64x128x32_F32BF16BF16_SSILNS1D_5MajorE0ELS1G_0ELNS1D_7ScaleInE1ELS1H_1ELNS1D_9SparseSelE0EEEEEENSK_INS5_IJSB_SB_SB_EEENS5_IJNSA_ILi0EEES1M_S1M_EEEEENS5_IJNS4_10UnderscoreES1P_S1P_EEEEENS4_23SM90_TMA_LOAD_MULTICASTENS4_14ComposedLayoutINS4_7SwizzleILi3ELi4ELi3EEENS4_25smem_sparse_ptr_flag_bitsILi2ELi16EEENSK_INS5_IJNS5_IJSB_SQ_EEENS5_IJSC_SG_EEEEEENS5_IJNS5_IJS1M_SH_EEESN_EEEEEEEvNS4_8identityENS4_13SM90_TMA_LOADENS1T_IS1V_NS4_18smem_ptr_flag_bitsILi16EEENSK_INS5_IJSQ_SG_EEENS5_IJSG_SB_EEEEEEEvS25_EENS_8epilogue10collective6detail29Sm90TmaWarpSpecializedAdapterINS2F_15DefaultEpilogueIfNS5_IJSB_llEEES2J_NS2E_6thread17LinearCombinationIfLi1EffLNS2K_9ScaleType4KindE0ELNS_15FloatRoundStyleE2EfEENS1_15EpilogueDefaultEEEEEvvEEEEvNT_6ParamsE:
        .type           _ZN7cutlass13device_kernelINS_4gemm6kernel13GemmUniversalIN4cute5tupleIJiiiiEEENS1_10collective13CollectiveMmaINS1_40MainloopSm90TmaGmmaWarpSpecializedSparseILi5ENS5_IJNS4_1CILi1EEENSA_ILi2EEESB_EEENS1_32KernelTmaWarpSpecializedPingpongEEENS5_IJNSA_ILi64EEENSA_ILi128EEESH_EEENS_10bfloat16_tENS5_IJNS4_6LayoutINS5_IJiNS5_IJSC_iEEEiEEENS5_IJlNS5_IJSB_SC_EEElEEEEENSK_INS5_IJNS5_IJNS5_IJNSA_ILi8EEESC_NSA_ILi4EEEEEEiEEENS5_IJNS5_IJNSA_ILi16EEESC_SR_EEEiEEEiEEENS5_IJNS5_IJNS5_IJSH_SU_NSA_ILi2048EEEEEENSA_ILi8192EEEEEENS5_IJNS5_IJSB_NSA_ILi1024EEENSA_ILi32EEEEEElEEElEEEEEEEESJ_NS5_IJlSB_lEEENS4_8TiledMMAINS4_8MMA_AtomIJNS4_4SM904GMMA6SPARSE29GMMA_64x128x32_F32BF16BF16_SSILNS1D_5MajorE0ELS1G_0ELNS1D_7ScaleInE1ELS1H_1ELNS1D_9SparseSelE0EEEEEENSK_INS5_IJSB_SB_SB_EEENS5_IJNSA_ILi0EEES1M_S1M_EEEEENS5_IJNS4_10UnderscoreES1P_S1P_EEEEENS4_23SM90_TMA_LOAD_MULTICASTENS4_14ComposedLayoutINS4_7SwizzleILi3ELi4ELi3EEENS4_25smem_sparse_ptr_flag_bitsILi2ELi16EEENSK_INS5_IJNS5_IJSB_SQ_EEENS5_IJSC_SG_EEEEEENS5_IJNS5_IJS1M_SH_EEESN_EEEEEEEvNS4_8identityENS4_13SM90_TMA_LOADENS1T_IS1V_NS4_18smem_ptr_flag_bitsILi16EEENSK_INS5_IJSQ_SG_EEENS5_IJSG_SB_EEEEEEEvS25_EENS_8epilogue10collective6detail29Sm90TmaWarpSpecializedAdapterINS2F_15DefaultEpilogueIfNS5_IJSB_llEEES2J_NS2E_6thread17LinearCombinationIfLi1EffLNS2K_9ScaleType4KindE0ELNS_15FloatRoundStyleE2EfEENS1_15EpilogueDefaultEEEEEvvEEEEvNT_6ParamsE,@function
        .size           _ZN7cutlass13device_kernelINS_4gemm6kernel13GemmUniversalIN4cute5tupleIJiiiiEEENS1_10collective13CollectiveMmaINS1_40MainloopSm90TmaGmmaWarpSpecializedSparseILi5ENS5_IJNS4_1CILi1EEENSA_ILi2EEESB_EEENS1_32KernelTmaWarpSpecializedPingpongEEENS5_IJNSA_ILi64EEENSA_ILi128EEESH_EEENS_10bfloat16_tENS5_IJNS4_6LayoutINS5_IJiNS5_IJSC_iEEEiEEENS5_IJlNS5_IJSB_SC_EEElEEEEENSK_INS5_IJNS5_IJNS5_IJNSA_ILi8EEESC_NSA_ILi4EEEEEEiEEENS5_IJNS5_IJNSA_ILi16EEESC_SR_EEEiEEEiEEENS5_IJNS5_IJNS5_IJSH_SU_NSA_ILi2048EEEEEENSA_ILi8192EEEEEENS5_IJNS5_IJSB_NSA_ILi1024EEENSA_ILi32EEEEEElEEElEEEEEEEESJ_NS5_IJlSB_lEEENS4_8TiledMMAINS4_8MMA_AtomIJNS4_4SM904GMMA6SPARSE29GMMA_64x128x32_F32BF16BF16_SSILNS1D_5MajorE0ELS1G_0ELNS1D_7ScaleInE1ELS1H_1ELNS1D_9SparseSelE0EEEEEENSK_INS5_IJSB_SB_SB_EEENS5_IJNSA_ILi0EEES1M_S1M_EEEEENS5_IJNS4_10UnderscoreES1P_S1P_EEEEENS4_23SM90_TMA_LOAD_MULTICASTENS4_14ComposedLayoutINS4_7SwizzleILi3ELi4ELi3EEENS4_25smem_sparse_ptr_flag_bitsILi2ELi16EEENSK_INS5_IJNS5_IJSB_SQ_EEENS5_IJSC_SG_EEEEEENS5_IJNS5_IJS1M_SH_EEESN_EEEEEEEvNS4_8identityENS4_13SM90_TMA_LOADENS1T_IS1V_NS4_18smem_ptr_flag_bitsILi16EEENSK_INS5_IJSQ_SG_EEENS5_IJSG_SB_EEEEEEEvS25_EENS_8epilogue10collective6detail29Sm90TmaWarpSpecializedAdapterINS2F_15DefaultEpilogueIfNS5_IJSB_llEEES2J_NS2E_6thread17LinearCombinationIfLi1EffLNS2K_9ScaleType4KindE0ELNS_15FloatRoundStyleE2EfEENS1_15EpilogueDefaultEEEEEvvEEEEvNT_6ParamsE,(.L_x_198 - _ZN7cutlass13device_kernelINS_4gemm6kernel13GemmUniversalIN4cute5tupleIJiiiiEEENS1_10collective13CollectiveMmaINS1_40MainloopSm90TmaGmmaWarpSpecializedSparseILi5ENS5_IJNS4_1CILi1EEENSA_ILi2EEESB_EEENS1_32KernelTmaWarpSpecializedPingpongEEENS5_IJNSA_ILi64EEENSA_ILi128EEESH_EEENS_10bfloat16_tENS5_IJNS4_6LayoutINS5_IJiNS5_IJSC_iEEEiEEENS5_IJlNS5_IJSB_SC_EEElEEEEENSK_INS5_IJNS5_IJNS5_IJNSA_ILi8EEESC_NSA_ILi4EEEEEEiEEENS5_IJNS5_IJNSA_ILi16EEESC_SR_EEEiEEEiEEENS5_IJNS5_IJNS5_IJSH_SU_NSA_ILi2048EEEEEENSA_ILi8192EEEEEENS5_IJNS5_IJSB_NSA_ILi1024EEENSA_ILi32EEEEEElEEElEEEEEEEESJ_NS5_IJlSB_lEEENS4_8TiledMMAINS4_8MMA_AtomIJNS4_4SM904GMMA6SPARSE29GMMA_64x128x32_F32BF16BF16_SSILNS1D_5MajorE0ELS1G_0ELNS1D_7ScaleInE1ELS1H_1ELNS1D_9SparseSelE0EEEEEENSK_INS5_IJSB_SB_SB_EEENS5_IJNSA_ILi0EEES1M_S1M_EEEEENS5_IJNS4_10UnderscoreES1P_S1P_EEEEENS4_23SM90_TMA_LOAD_MULTICASTENS4_14ComposedLayoutINS4_7SwizzleILi3ELi4ELi3EEENS4_25smem_sparse_ptr_flag_bitsILi2ELi16EEENSK_INS5_IJNS5_IJSB_SQ_EEENS5_IJSC_SG_EEEEEENS5_IJNS5_IJS1M_SH_EEESN_EEEEEEEvNS4_8identityENS4_13SM90_TMA_LOADENS1T_IS1V_NS4_18smem_ptr_flag_bitsILi16EEENSK_INS5_IJSQ_SG_EEENS5_IJSG_SB_EEEEEEEvS25_EENS_8epilogue10collective6detail29Sm90TmaWarpSpecializedAdapterINS2F_15DefaultEpilogueIfNS5_IJSB_llEEES2J_NS2E_6thread17LinearCombinationIfLi1EffLNS2K_9ScaleType4KindE0ELNS_15FloatRoundStyleE2EfEENS1_15EpilogueDefaultEEEEEvvEEEEvNT_6ParamsE)
        .other          _ZN7cutlass13device_kernelINS_4gemm6kernel13GemmUniversalIN4cute5tupleIJiiiiEEENS1_10collective13CollectiveMmaINS1_40MainloopSm90TmaGmmaWarpSpecializedSparseILi5ENS5_IJNS4_1CILi1EEENSA_ILi2EEESB_EEENS1_32KernelTmaWarpSpecializedPingpongEEENS5_IJNSA_ILi64EEENSA_ILi128EEESH_EEENS_10bfloat16_tENS5_IJNS4_6LayoutINS5_IJiNS5_IJSC_iEEEiEEENS5_IJlNS5_IJSB_SC_EEElEEEEENSK_INS5_IJNS5_IJNS5_IJNSA_ILi8EEESC_NSA_ILi4EEEEEEiEEENS5_IJNS5_IJNSA_ILi16EEESC_SR_EEEiEEEiEEENS5_IJNS5_IJNS5_IJSH_SU_NSA_ILi2048EEEEEENSA_ILi8192EEEEEENS5_IJNS5_IJSB_NSA_ILi1024EEENSA_ILi32EEEEEElEEElEEEEEEEESJ_NS5_IJlSB_lEEENS4_8TiledMMAINS4_8MMA_AtomIJNS4_4SM904GMMA6SPARSE29GMMA_64x128x32_F32BF16BF16_SSILNS1D_5MajorE0ELS1G_0ELNS1D_7ScaleInE1ELS1H_1ELNS1D_9SparseSelE0EEEEEENSK_INS5_IJSB_SB_SB_EEENS5_IJNSA_ILi0EEES1M_S1M_EEEEENS5_IJNS4_10UnderscoreES1P_S1P_EEEEENS4_23SM90_TMA_LOAD_MULTICASTENS4_14ComposedLayoutINS4_7SwizzleILi3ELi4ELi3EEENS4_25smem_sparse_ptr_flag_bitsILi2ELi16EEENSK_INS5_IJNS5_IJSB_SQ_EEENS5_IJSC_SG_EEEEEENS5_IJNS5_IJS1M_SH_EEESN_EEEEEEEvNS4_8identityENS4_13SM90_TMA_LOADENS1T_IS1V_NS4_18smem_ptr_flag_bitsILi16EEENSK_INS5_IJSQ_SG_EEENS5_IJSG_SB_EEEEEEEvS25_EENS_8epilogue10collective6detail29Sm90TmaWarpSpecializedAdapterINS2F_15DefaultEpilogueIfNS5_IJSB_llEEES2J_NS2E_6thread17LinearCombinationIfLi1EffLNS2K_9ScaleType4KindE0ELNS_15FloatRoundStyleE2EfEENS1_15EpilogueDefaultEEEEEvvEEEEvNT_6ParamsE,@"STO_CUDA_ENTRY STV_DEFAULT"
_ZN7cutlass13device_kernelINS_4gemm6kernel13GemmUniversalIN4cute5tupleIJiiiiEEENS1_10collective13CollectiveMmaINS1_40MainloopSm90TmaGmmaWarpSpecializedSparseILi5ENS5_IJNS4_1CILi1EEENSA_ILi2EEESB_EEENS1_32KernelTmaWarpSpecializedPingpongEEENS5_IJNSA_ILi64EEENSA_ILi128EEESH_EEENS_10bfloat16_tENS5_IJNS4_6LayoutINS5_IJiNS5_IJSC_iEEEiEEENS5_IJlNS5_IJSB_SC_EEElEEEEENSK_INS5_IJNS5_IJNS5_IJNSA_ILi8EEESC_NSA_ILi4EEEEEEiEEENS5_IJNS5_IJNSA_ILi16EEESC_SR_EEEiEEEiEEENS5_IJNS5_IJNS5_IJSH_SU_NSA_ILi2048EEEEEENSA_ILi8192EEEEEENS5_IJNS5_IJSB_NSA_ILi1024EEENSA_ILi32EEEEEElEEElEEEEEEEESJ_NS5_IJlSB_lEEENS4_8TiledMMAINS4_8MMA_AtomIJNS4_4SM904GMMA6SPARSE29GMMA_64x128x32_F32BF16BF16_SSILNS1D_5MajorE0ELS1G_0ELNS1D_7ScaleInE1ELS1H_1ELNS1D_9SparseSelE0EEEEEENSK_INS5_IJSB_SB_SB_EEENS5_IJNSA_ILi0EEES1M_S1M_EEEEENS5_IJNS4_10UnderscoreES1P_S1P_EEEEENS4_23SM90_TMA_LOAD_MULTICASTENS4_14ComposedLayoutINS4_7SwizzleILi3ELi4ELi3EEENS4_25smem_sparse_ptr_flag_bitsILi2ELi16EEENSK_INS5_IJNS5_IJSB_SQ_EEENS5_IJSC_SG_EEEEEENS5_IJNS5_IJS1M_SH_EEESN_EEEEEEEvNS4_8identityENS4_13SM90_TMA_LOADENS1T_IS1V_NS4_18smem_ptr_flag_bitsILi16EEENSK_INS5_IJSQ_SG_EEENS5_IJSG_SB_EEEEEEEvS25_EENS_8epilogue10collective6detail29Sm90TmaWarpSpecializedAdapterINS2F_15DefaultEpilogueIfNS5_IJSB_llEEES2J_NS2E_6thread17LinearCombinationIfLi1EffLNS2K_9ScaleType4KindE0ELNS_15FloatRoundStyleE2EfEENS1_15EpilogueDefaultEEEEEvvEEEEvNT_6ParamsE:
[----:B------:R-:W-:Y:S01]  /*0000*/  LDC R1, c[0x0][0x28] ;  /* 0x00000a00ff017b82 */ /* 0x000fe20000000800 */
[----:B------:R-:W0:Y:S01]  /*0010*/  S2R R10, SR_TID.X ;  /* 0x00000000000a7919 */ /* 0x000e220000002100 */
[----:B------:R-:W-:Y:S01]  /*0020*/  ELECT P0, URZ, PT ;  /* 0x00000000003f782f */ /* 0x000fe20003800000 */
[----:B------:R-:W-:Y:S01]  /*0030*/  BSSY B0, `(.L_x_0) ;  /* 0x0000012000007945 */ /* 0x000fe20003800000 */
[--C-:B0-----:R-:W-:Y:S02]  /*0040*/  SHF.R.U32.HI R0, RZ, 0x5, R10.reuse ;  /* 0x00000005ff007819 */ /* 0x101fe4000001160a */
[----:B------:R-:W-:-:S03]  /*0050*/  SHF.R.U32.HI R4, RZ, 0x7, R10 ;  /* 0x00000007ff047819 */ /* 0x000fc6000001160a */
[----:B------:R-:W0:Y:S04]  /*0060*/  SHFL.IDX PT, R2, R0, RZ, 0x1f ;  /* 0x00001fff00027589 */ /* 0x000e2800000e0000 */
[----:B------:R1:W2:Y:S01]  /*0070*/  SHFL.IDX PT, R5, R4, RZ, 0x1f ;  /* 0x00001fff04057589 */ /* 0x0002a200000e0000 */
[----:B0-----:R-:W-:-:S13]  /*0080*/  ISETP.NE.OR P0, PT, R2, RZ, !P0 ;  /* 0x000000ff0200720c */ /* 0x001fda0004705670 */
[----:B-12---:R-:W-:Y:S05]  /*0090*/  @P0 BRA `(.L_x_1) ;  /* 0x00000000002c0947 */ /* 0x006fea0003800000 */
[----:B------:R-:W-:Y:S02]  /*00a0*/  ULDC.64 UR4, c[0x0][0x198] ;  /* 0x0000660000047ab9 */ /* 0x000fe40000000a00 */
[----:B------:R-:W-:Y:S02]  /*00b0*/  UIADD3 UR6, UP0, UR4, 0xf0, URZ ;  /* 0x000000f004067890 */ /* 0x000fe4000ff1e03f */
[----:B------:R-:W-:Y:S02]  /*00c0*/  UIADD3 UR8, UP1, UR4, 0x1f0, URZ ;  /* 0x000001f004087890 */ /* 0x000fe4000ff3e03f */
[----:B------:R-:W-:Y:S02]  /*00d0*/  UIADD3 UR4, UP2, UR4, 0x2f0, URZ ;  /* 0x000002f004047890 */ /* 0x000fe4000ff5e03f */
[----:B------:R-:W-:Y:S02]  /*00e0*/  UIADD3.X UR7, URZ, UR5, URZ, UP0, !UPT ;  /* 0x000000053f077290 */ /* 0x000fe400087fe43f */
[----:B------:R-:W-:-:S02]  /*00f0*/  UIADD3.X UR9, URZ, UR5, URZ, UP1, !UPT ;  /* 0x000000053f097290 */ /* 0x000fc40008ffe43f */
[----:B------:R-:W-:-:S05]  /*0100*/  UIADD3.X UR5, URZ, UR5, URZ, UP2, !UPT ;  /* 0x000000053f057290 */ /* 0x000fca00097fe43f */
[----:B------:R0:W-:Y:S02]  /*0110*/  UTMACCTL.PF [UR6] ;  /* 0x00000000060079b9 */ /* 0x0001e40008040000 */
[----:B------:R0:W-:Y:S02]  /*0120*/  UTMACCTL.PF [UR8] ;  /* 0x00000000080079b9 */ /* 0x0001e40008040000 */
[----:B------:R0:W-:Y:S02]  /*0130*/  UTMACCTL.PF [UR4] ;  /* 0x00000000040079b9 */ /* 0x0001e40008040000 */
[----:B0-----:R-:W-:Y:S01]  /*0140*/  NOP ;  /* 0x0000000000007918 */ /* 0x001fe20000000000 */
.L_x_1:
[----:B------:R-:W-:Y:S05]  /*0150*/  BSYNC B0 ;  /* 0x0000000000007941 */ /* 0x000fea0003800000 */
.L_x_0:
[----:B------:R-:W0:Y:S01]  /*0160*/  SHFL.IDX PT, R6, R0, RZ, 0x1f ;  /* 0x00001fff00067589 */ /* 0x000e2200000e0000 */
[----:B------:R-:W-:Y:S02]  /*0170*/  SHF.R.S32.HI R3, RZ, 0x1f, R10 ;  /* 0x0000001fff037819 */ /* 0x000fe4000001140a */
[----:B0-----:R-:W-:-:S13]  /*0180*/  ISETP.NE.AND P0, PT, R6, RZ, PT ;  /* 0x000000ff0600720c */ /* 0x001fda0003f05270 */
[----:B------:R-:W-:Y:S05]  /*0190*/  @P0 BRA `(.L_x_2) ;  /* 0x0000000000600947 */ /* 0x000fea0003800000 */
[----:B------:R-:W0:Y:S01]  /*01a0*/  S2UR UR8, SR_CgaCtaId ;  /* 0x00000000000879c3 */ /* 0x000e220000008800 */
[----:B------:R-:W-:Y:S01]  /*01b0*/  UMOV UR4, 0x400 ;  /* 0x0000040000047882 */ /* 0x000fe20000000000 */
[----:B------:R-:W-:Y:S01]  /*01c0*/  UMOV UR5, 0x1 ;  /* 0x0000000100057882 */ /* 0x000fe20000000000 */
[----:B------:R-:W-:Y:S01]  /*01d0*/  UMOV UR6, 0x2 ;  /* 0x0000000200067882 */ /* 0x000fe20000000000 */
[----:B------:R-:W-:Y:S01]  /*01e0*/  ELECT P0, URZ, PT ;  /* 0x00000000003f782f */ /* 0x000fe20003800000 */
[----:B------:R-:W-:-:S04]  /*01f0*/  UIADD3 UR6, -UR6, 0x100000, URZ ;  /* 0x0010000006067890 */ /* 0x000fc8000fffe13f */
[----:B------:R-:W-:Y:S02]  /*0200*/  USHF.L.U32 UR7, UR6, 0xb, URZ ;  /* 0x0000000b06077899 */ /* 0x000fe4000800063f */
[----:B------:R-:W-:Y:S02]  /*0210*/  USHF.L.U32 UR6, UR6, 0x1, URZ ;  /* 0x0000000106067899 */ /* 0x000fe4000800063f */
[----:B0-----:R-:W-:Y:S02]  /*0220*/  ULEA UR8, UR8, UR4, 0x18 ;  /* 0x0000000408087291 */ /* 0x001fe4000f8ec03f */
[----:B------:R-:W-:-:S04]  /*0230*/  UIADD3 UR4, -UR5, 0x100000, URZ ;  /* 0x0010000005047890 */ /* 0x000fc8000fffe13f */
[----:B------:R-:W-:Y:S02]  /*0240*/  USHF.L.U32 UR5, UR4, 0xb, URZ ;  /* 0x0000000b04057899 */ /* 0x000fe4000800063f */
[----:B------:R-:W-:Y:S01]  /*0250*/  USHF.L.U32 UR4, UR4, 0x1, URZ ;  /* 0x0000000104047899 */ /* 0x000fe2000800063f */
[----:B------:R-:W0:Y:S11]  /*0260*/  FENCE.VIEW.ASYNC.S ;  /* 0x00000000000073c6 */ /* 0x000e360000000000 */
[----:B0-----:R0:W1:Y:S01]  /*0270*/  SYNCS.EXCH.64 URZ, [UR8], UR4 ;  /* 0x00000004083f75b2 */ /* 0x0010620008000100 */
[----:B------:R0:W2:Y:S01]  /*0280*/  SYNCS.EXCH.64 URZ, [UR8+0x28], UR6 ;  /* 0x00002806083f75b2 */ /* 0x0000a20008000100 */
[----:B------:R0:W3:Y:S01]  /*0290*/  SYNCS.EXCH.64 URZ, [UR8+0x8], UR4 ;  /* 0x00000804083f75b2 */ /* 0x0000e20008000100 */
[----:B------:R0:W4:Y:S01]  /*02a0*/  SYNCS.EXCH.64 URZ, [UR8+0x30], UR6 ;  /* 0x00003006083f75b2 */ /* 0x0001220008000100 */
[----:B------:R0:W0:Y:S01]  /*02b0*/  SYNCS.EXCH.64 URZ, [UR8+0x10], UR4 ;  /* 0x00001004083f75b2 */ /* 0x0000220008000100 */
[----:B------:R0:W0:Y:S01]  /*02c0*/  SYNCS.EXCH.64 URZ, [UR8+0x38], UR6 ;  /* 0x00003806083f75b2 */ /* 0x0000220008000100 */
[----:B------:R0:W0:Y:S01]  /*02d0*/  SYNCS.EXCH.64 URZ, [UR8+0x18], UR4 ;  /* 0x00001804083f75b2 */ /* 0x0000220008000100 */
[----:B------:R0:W0:Y:S01]  /*02e0*/  SYNCS.EXCH.64 URZ, [UR8+0x40], UR6 ;  /* 0x00004006083f75b2 */ /* 0x0000220008000100 */
[----:B------:R0:W0:Y:S01]  /*02f0*/  SYNCS.EXCH.64 URZ, [UR8+0x20], UR4 ;  /* 0x00002004083f75b2 */ /* 0x0000220008000100 */
[----:B------:R0:W0:Y:S01]  /*0300*/  SYNCS.EXCH.64 URZ, [UR8+0x48], UR6 ;  /* 0x00004806083f75b2 */ /* 0x0000220008000100 */
[----:B------:R-:W-:Y:S01]  /*0310*/  NOP ;  /* 0x0000000000007918 */ /* 0x000fe20000000000 */
.L_x_2:
[----:B------:R-:W-:Y:S01]  /*0320*/  LEA.HI R3, R3, R10, RZ, 0x7 ;  /* 0x0000000a03037211 */ /* 0x000fe200078f38ff */
[----:B------:R-:W5:Y:S01]  /*0330*/  SHFL.IDX PT, R12, R0, RZ, 0x1f ;  /* 0x00001fff000c7589 */ /* 0x000f6200000e0000 */
[----:B------:R-:W1:Y:S01]  /*0340*/  S2UR UR12, SR_CTAID.X ;  /* 0x00000000000c79c3 */ /* 0x000e620000002500 */
[----:B------:R-:W-:Y:S02]  /*0350*/  ELECT P0, URZ, PT ;  /* 0x00000000003f782f */ /* 0x000fe40003800000 */
[----:B------:R-:W-:Y:S01]  /*0360*/  LOP3.LUT R3, R3, 0xffffff80, RZ, 0xc0, !PT ;  /* 0xffffff8003037812 */ /* 0x000fe200078ec0ff */
[----:B------:R-:W2:Y:S01]  /*0370*/  SHFL.IDX PT, R9, R0, RZ, 0x1f ;  /* 0x00001fff00097589 */ /* 0x000ea200000e0000 */
[----:B------:R-:W-:Y:S01]  /*0380*/  ELECT P1, URZ, PT ;  /* 0x00000000003f782f */ /* 0x000fe20003820000 */
[----:B------:R-:W-:Y:S01]  /*0390*/  NOP ;  /* 0x0000000000007918 */ /* 0x000fe20000000000 */
[----:B0-----:R-:W-:Y:S01]  /*03a0*/  ULDC UR4, c[0x0][0x150] ;  /* 0x0000540000047ab9 */ /* 0x001fe20000000800 */
[----:B------:R-:W-:Y:S01]  /*03b0*/  IMAD.IADD R11, R10, 0x1, -R3 ;  /* 0x000000010a0b7824 */ /* 0x000fe200078e0a03 */
[----:B------:R-:W0:Y:S01]  /*03c0*/  S2R R16, SR_CTAID.Y ;  /* 0x0000000000107919 */ /* 0x000e220000002600 */
[----:B------:R-:W3:Y:S01]  /*03d0*/  LDC R25, c[0x0][0x148] ;  /* 0x00005200ff197b82 */ /* 0x000ee20000000800 */
[----:B------:R-:W-:Y:S01]  /*03e0*/  UMOV UR11, 0x80 ;  /* 0x00000080000b7882 */ /* 0x000fe20000000000 */
[----:B------:R-:W-:Y:S01]  /*03f0*/  NOP ;  /* 0x0000000000007918 */ /* 0x000fe20000000000 */
[----:B------:R-:W-:Y:S01]  /*0400*/  SHF.R.S32.HI R24, RZ, 0x1f, R11 ;  /* 0x0000001fff187819 */ /* 0x000fe2000001140b */
[----:B------:R4:W3:Y:S01]  /*0410*/  SHFL.IDX PT, R13, R4, RZ, 0x1f ;  /* 0x00001fff040d7589 */ /* 0x0008e200000e0000 */
[C---:B------:R-:W-:Y:S01]  /*0420*/  VIADD R39, R5.reuse, 0xffffffff ;  /* 0xffffffff05277836 */ /* 0x040fe20000000000 */
[----:B------:R-:W-:-:S02]  /*0430*/  ISETP.NE.AND P2, PT, R5, RZ, PT ;  /* 0x000000ff0500720c */ /* 0x000fc40003f45270 */
[----:B------:R-:W-:Y:S02]  /*0440*/  LEA.HI R3, R24, R11, RZ, 0x3 ;  /* 0x0000000b18037211 */ /* 0x000fe400078f18ff */
[----:B------:R-:W-:Y:S02]  /*0450*/  ISETP.GE.U32.AND P5, PT, R39, 0x2, PT ;  /* 0x000000022700780c */ /* 0x000fe40003fa6070 */
[--C-:B------:R-:W-:Y:S02]  /*0460*/  SHF.R.S32.HI R7, RZ, 0x3, R3.reuse ;  /* 0x00000003ff077819 */ /* 0x100fe40000011403 */
[----:B------:R-:W-:Y:S02]  /*0470*/  SHF.R.S32.HI R8, RZ, 0x1f, R3 ;  /* 0x0000001fff087819 */ /* 0x000fe40000011403 */
[----:B-----5:R-:W-:Y:S02]  /*0480*/  ISETP.NE.OR P0, PT, R12, RZ, !P0 ;  /* 0x000000ff0c00720c */ /* 0x020fe40004705670 */
[----:B------:R-:W-:Y:S01]  /*0490*/  LEA.HI R8, R8, R7, RZ, 0x2 ;  /* 0x0000000708087211 */ /* 0x000fe200078f10ff */
[----:B------:R-:W5:Y:S01]  /*04a0*/  LDC R12, c[0x0][0x140] ;  /* 0x00005000ff0c7b82 */ /* 0x000f620000000800 */
[----:B--2---:R-:W-:-:S02]  /*04b0*/  ISETP.NE.OR P1, PT, R9, RZ, !P1 ;  /* 0x000000ff0900720c */ /* 0x004fc40004f25670 */
[----:B------:R-:W-:Y:S02]  /*04c0*/  LOP3.LUT R8, R8, 0xfffffffc, RZ, 0xc0, !PT ;  /* 0xfffffffc08087812 */ /* 0x000fe400078ec0ff */
[----:B-1----:R-:W-:Y:S02]  /*04d0*/  I2FP.F32.U32 R0, UR12 ;  /* 0x0000000c00007c45 */ /* 0x002fe40008201000 */
[----:B------:R-:W-:Y:S01]  /*04e0*/  SHF.R.S32.HI R3, RZ, 0x1f, R2 ;  /* 0x0000001fff037819 */ /* 0x000fe20000011402 */
[----:B------:R-:W-:Y:S01]  /*04f0*/  IMAD.IADD R8, R7, 0x1, -R8 ;  /* 0x0000000107087824 */ /* 0x000fe200078e0a08 */
[----:B------:R-:W-:Y:S01]  /*0500*/  SHF.R.S32.HI R7, RZ, 0x1f, R6 ;  /* 0x0000001fff077819 */ /* 0x000fe20000011406 */
[----:B------:R-:W-:Y:S01]  /*0510*/  VOTEU.ALL UP0, P0 ;  /* 0x00000000003f7886 */ /* 0x000fe20000000000 */
[----:B------:R-:W-:Y:S01]  /*0520*/  FMUL R0, R0, UR4 ;  /* 0x0000000400007c20 */ /* 0x000fe20008400000 */
[----:B------:R-:W-:Y:S01]  /*0530*/  ULDC UR4, c[0x0][0x154] ;  /* 0x0000550000047ab9 */ /* 0x000fe20000000800 */
[----:B------:R-:W-:Y:S01]  /*0540*/  LEA.HI R7, R7, R6, RZ, 0x2 ;  /* 0x0000000607077211 */ /* 0x000fe200078f10ff */
[----:B------:R-:W-:Y:S01]  /*0550*/  VOTEU.ALL UP1, P1 ;  /* 0x00000000003f7886 */ /* 0x000fe20000820000 */
[----:B------:R-:W1:Y:S01]  /*0560*/  @!UP0 S2UR UR7, SR_CgaCtaId ;  /* 0x00000000000789c3 */ /* 0x000e620000008800 */
[----:B------:R-:W-:Y:S01]  /*0570*/  LEA.HI R3, R3, R2, RZ, 0x2 ;  /* 0x0000000203037211 */ /* 0x000fe200078f10ff */
[----:B----4-:R2:W4:Y:S01]  /*0580*/  F2I.U32.TRUNC.NTZ R4, R0 ;  /* 0x0000000000047305 */ /* 0x010522000020f000 */
[----:B------:R-:W-:Y:S01]  /*0590*/  LOP3.LUT R7, R7, 0x3ffffffc, RZ, 0xc0, !PT ;  /* 0x3ffffffc07077812 */ /* 0x000fe200078ec0ff */
[----:B------:R-:W-:Y:S01]  /*05a0*/  @!UP0 UMOV UR6, 0x400 ;  /* 0x0000040000068882 */ /* 0x000fe20000000000 */
[----:B------:R-:W-:Y:S01]  /*05b0*/  LOP3.LUT R3, R3, 0xfffffffc, RZ, 0xc0, !PT ;  /* 0xfffffffc03037812 */ /* 0x000fe200078ec0ff */
[----:B------:R-:W-:Y:S01]  /*05c0*/  @!UP1 UMOV UR9, 0x400 ;  /* 0x0000040000099882 */ /* 0x000fe20000000000 */
[----:B------:R-:W-:Y:S01]  /*05d0*/  VOTEU.ALL UP2, P1 ;  /* 0x00000000003f7886 */ /* 0x000fe20000840000 */
[----:B------:R-:W-:Y:S01]  /*05e0*/  IMAD.IADD R7, R6, 0x1, -R7 ;  /* 0x0000000106077824 */ /* 0x000fe200078e0a07 */
[----:B0-----:R-:W-:Y:S01]  /*05f0*/  I2FP.F32.U32 R6, R16 ;  /* 0x0000001000067245 */ /* 0x001fe20000201000 */
[----:B------:R-:W0:Y:S01]  /*0600*/  @!UP1 S2UR UR10, SR_CgaCtaId ;  /* 0x00000000000a99c3 */ /* 0x000e220000008800 */
[----:B------:R-:W-:Y:S01]  /*0610*/  IMAD.IADD R22, R2, 0x1, -R3 ;  /* 0x0000000102167824 */ /* 0x000fe200078e0a03 */
[----:B------:R-:W-:Y:S01]  /*0620*/  VOTEU.ALL UP3, P1 ;  /* 0x00000000003f7886 */ /* 0x000fe20000860000 */
[----:B------:R-:W-:-:S02]  /*0630*/  IMAD R7, R7, 0x4, R8 ;  /* 0x0000000407077824 */ /* 0x000fc400078e0208 */
[----:B------:R-:W-:Y:S01]  /*0640*/  FMUL R6, R6, UR4 ;  /* 0x0000000406067c20 */ /* 0x000fe20008400000 */
[----:B------:R-:W-:Y:S01]  /*0650*/  UMOV UR4, 0x20 ;  /* 0x0000002000047882 */ /* 0x000fe20000000000 */
[----:B------:R-:W-:Y:S01]  /*0660*/  VOTEU.ALL UP4, P1 ;  /* 0x00000000003f7886 */ /* 0x000fe20000880000 */
[----:B------:R-:W-:-:S04]  /*0670*/  @!UP0 UIADD3 UR4, -UR4, 0x100000, URZ ;  /* 0x0010000004048890 */ /* 0x000fc8000fffe13f */
[----:B------:R-:W-:Y:S02]  /*0680*/  @!UP0 USHF.L.U32 UR5, UR4, 0xb, URZ ;  /* 0x0000000b04058899 */ /* 0x000fe4000800063f */
[----:B------:R-:W-:Y:S01]  /*0690*/  @!UP0 USHF.L.U32 UR4, UR4, 0x1, URZ ;  /* 0x0000000104048899 */ /* 0x000fe2000800063f */
[----:B------:R-:W0:Y:S01]  /*06a0*/  LDC R9, c[0x0][0x144] ;  /* 0x00005100ff097b82 */ /* 0x000e220000000800 */
[----:B--2---:R-:W-:Y:S01]  /*06b0*/  IMAD.SHL.U32 R0, R7, 0x4, RZ ;  /* 0x0000000407007824 */ /* 0x004fe200078e00ff */
[----:B------:R-:W2:Y:S01]  /*06c0*/  F2I.U32.TRUNC.NTZ R6, R6 ;  /* 0x0000000600067305 */ /* 0x000ea2000020f000 */
[----:B------:R-:W-:Y:S01]  /*06d0*/  VOTEU.ALL UP5, P1 ;  /* 0x00000000003f7886 */ /* 0x000fe200008a0000 */
[----:B------:R-:W-:Y:S01]  /*06e0*/  ISETP.NE.AND P1, PT, R22, 0x3, PT ;  /* 0x000000031600780c */ /* 0x000fe20003f25270 */
[----:B----4-:R-:W-:Y:S01]  /*06f0*/  IMAD.MOV R4, RZ, RZ, -R4 ;  /* 0x000000ffff047224 */ /* 0x010fe200078e0a04 */
[----:B-1----:R-:W-:Y:S01]  /*0700*/  @!UP0 ULEA UR8, UR7, UR6, 0x18 ;  /* 0x0000000607088291 */ /* 0x002fe2000f8ec03f */
[----:B-----5:R-:W-:Y:S01]  /*0710*/  ISETP.EQ.U32.AND P3, PT, R12, 0x1, PT ;  /* 0x000000010c00780c */ /* 0x020fe20003f62070 */
[----:B------:R-:W-:-:S04]  /*0720*/  @!UP1 UIADD3 UR6, -UR11, 0x100000, URZ ;  /* 0x001000000b069890 */ /* 0x000fc8000fffe13f */
[----:B------:R-:W-:Y:S02]  /*0730*/  @!UP1 USHF.L.U32 UR7, UR6, 0xb, URZ ;  /* 0x0000000b06079899 */ /* 0x000fe4000800063f */
[----:B------:R-:W-:Y:S01]  /*0740*/  @!UP1 USHF.L.U32 UR6, UR6, 0x1, URZ ;  /* 0x0000000106069899 */ /* 0x000fe2000800063f */
[----:B------:R-:W-:Y:S01]  /*0750*/  LOP3.LUT R7, R7, 0xc, R0, 0x78, !PT ;  /* 0x0000000c07077812 */ /* 0x000fe200078e7800 */
[----:B------:R-:W-:Y:S01]  /*0760*/  VOTEU.ALL UP0, P0 ;  /* 0x00000000003f7886 */ /* 0x000fe20000000000 */
[----:B------:R-:W-:Y:S02]  /*0770*/  ISETP.EQ.OR P1, PT, R22, RZ, !P1 ;  /* 0x000000ff1600720c */ /* 0x000fe40004f22670 */
[----:B---3--:R-:W-:Y:S02]  /*0780*/  R2UR UR16, R13 ;  /* 0x000000000d1072ca */ /* 0x008fe400000e0000 */
[----:B------:R-:W-:Y:S01]  /*0790*/  ISETP.EQ.AND P1, PT, R5, RZ, P1 ;  /* 0x000000ff0500720c */ /* 0x000fe20000f22270 */
[----:B0-----:R-:W-:Y:S01]  /*07a0*/  @!UP1 ULEA UR9, UR10, UR9, 0x18 ;  /* 0x000000090a099291 */ /* 0x001fe2000f8ec03f */
[----:B--2---:R-:W-:Y:S01]  /*07b0*/  IMAD.MOV R28, RZ, RZ, -R6 ;  /* 0x000000ffff1c7224 */ /* 0x004fe200078e0a06 */
[----:B------:R-:W-:Y:S01]  /*07c0*/  VOTEU.ALL UP1, P0 ;  /* 0x00000000003f7886 */ /* 0x000fe20000020000 */
[----:B------:R-:W0:Y:S02]  /*07d0*/  FENCE.VIEW.ASYNC.S ;  /* 0x00000000000073c6 */ /* 0x000e240000000000 */
[----:B0-----:R0:W1:Y:S01]  /*07e0*/  @!UP0 SYNCS.EXCH.64 URZ, [UR8+0x80], UR4 ;  /* 0x00008004083f85b2 */ /* 0x0010620008000100 */
[----:B------:R-:W-:Y:S01]  /*07f0*/  LOP3.LUT P0, RZ, R11, 0x7, RZ, 0xc0, !PT ;  /* 0x000000070bff7812 */ /* 0x000fe2000780c0ff */
[----:B------:R-:W-:Y:S01]  /*0800*/  IMAD R0, R25, R28, R16 ;  /* 0x0000001c19007224 */ /* 0x000fe200078e0210 */
[----:B------:R-:W-:Y:S01]  /*0810*/  SEL R6, RZ, 0x1, !P1 ;  /* 0x00000001ff067807 */ /* 0x000fe20004800000 */
[----:B------:R-:W-:Y:S01]  /*0820*/  IMAD R23, R9, R4, UR12 ;  /* 0x0000000c09177e24 */ /* 0x000fe2000f8e0204 */
[----:B------:R-:W-:-:S02]  /*0830*/  ISETP.LT.U32.AND P0, PT, R7, 0x2, !P0 ;  /* 0x000000020700780c */ /* 0x000fc40004701070 */
[----:B------:R-:W-:Y:S02]  /*0840*/  ISETP.NE.AND P4, PT, R0, R7, PT ;  /* 0x000000070000720c */ /* 0x000fe40003f85270 */
[----:B------:R-:W-:Y:S02]  /*0850*/  SEL R6, R6, 0x2, P5 ;  /* 0x0000000206067807 */ /* 0x000fe40002800000 */
[----:B------:R-:W-:Y:S01]  /*0860*/  ISETP.EQ.OR P4, PT, R23, RZ, !P4 ;  /* 0x000000ff1700720c */ /* 0x000fe20006782670 */
[----:B------:R0:W2:Y:S01]  /*0870*/  @!UP1 SYNCS.EXCH.64 URZ, [UR8+0x88], UR4 ;  /* 0x00008804083f95b2 */ /* 0x0000a20008000100 */
[----:B------:R-:W-:Y:S02]  /*0880*/  NOP ;  /* 0x0000000000007918 */ /* 0x000fe40000000000 */
[----:B------:R-:W-:Y:S01]  /*0890*/  PLOP3.LUT P0, PT, P0, P4, PT, 0x80, 0x0 ;  /* 0x000000000000781c */ /* 0x000fe20000709070 */
[----:B------:R0:W3:Y:S01]  /*08a0*/  @!UP2 SYNCS.EXCH.64 URZ, [UR9+0x60], UR6 ;  /* 0x00006006093fa5b2 */ /* 0x0000e20008000100 */
[----:B------:R0:W4:Y:S01]  /*08b0*/  @!UP3 SYNCS.EXCH.64 URZ, [UR9+0x68], UR6 ;  /* 0x00006806093fb5b2 */ /* 0x0001220008000100 */
[----:B------:R0:W0:Y:S01]  /*08c0*/  @!UP4 SYNCS.EXCH.64 URZ, [UR9+0x70], UR6 ;  /* 0x00007006093fc5b2 */ /* 0x0000220008000100 */
[----:B------:R0:W0:Y:S01]  /*08d0*/  @!UP5 SYNCS.EXCH.64 URZ, [UR9+0x78], UR6 ;  /* 0x00007806093fd5b2 */ /* 0x0000220008000100 */
[----:B------:R-:W-:Y:S01]  /*08e0*/  NOP ;  /* 0x0000000000007918 */ /* 0x000fe20000000000 */
[----:B-1----:R-:W-:Y:S07]  /*08f0*/  @!P3 BRA `(.L_x_3) ;  /* 0x000000000008b947 */ /* 0x002fee0003800000 */
[----:B0-234-:R-:W-:Y:S01]  /*0900*/  UCGABAR_ARV ;  /* 0x00000000000079c7 */ /* 0x01dfe20008000000 */
[----:B------:R-:W-:Y:S05]  /*0910*/  BRA `(.L_x_4) ;  /* 0x0000000000047947 */ /* 0x000fea0003800000 */
.L_x_3:
[----:B0-234-:R-:W-:Y:S01]  /*0920*/  NOP ;  /* 0x0000000000007918 */ /* 0x01dfe20000000000 */
.L_x_4:
[----:B------:R-:W-:Y:S01]  /*0930*/  ULDC.64 UR4, c[0x0][0x698] ;  /* 0x0001a60000047ab9 */ /* 0x000fe20000000a00 */
[----:B------:R-:W-:Y:S01]  /*0940*/  ULDC.64 UR20, c[0x0][0x208] ;  /* 0x0000820000147ab9 */ /* 0x000fe20000000a00 */
[----:B------:R-:W-:-:S04]  /*0950*/  ISETP.NE.U32.AND P1, PT, RZ, UR4, PT ;  /* 0x00000004ff007c0c */ /* 0x000fc8000bf25070 */
[----:B------:R-:W-:-:S13]  /*0960*/  ISETP.NE.AND.EX P1, PT, RZ, UR5, PT, P1 ;  /* 0x00000005ff007c0c */ /* 0x000fda000bf25310 */
[----:B------:R-:W-:Y:S05]  /*0970*/  @!P1 BRA `(.L_x_5) ;  /* 0x00000000001c9947 */ /* 0x000fea0003800000 */
[----:B------:R-:W0:Y:S02]  /*0980*/  LDC.64 R2, c[0x0][0x698] ;  /* 0x0001a600ff027b82 */ /* 0x000e240000000a00 */
[----:B0-----:R-:W2:Y:S02]  /*0990*/  LDG.E.64 R2, desc[UR20][R2.64] ;  /* 0x0000001402027981 */ /* 0x001ea4000c1e1b00 */
[----:B--2---:R-:W-:-:S04]  /*09a0*/  ISETP.NE.U32.AND P1, PT, R2, RZ, PT ;  /* 0x000000ff0200720c */ /* 0x004fc80003f25070 */
[----:B------:R-:W-:-:S13]  /*09b0*/  ISETP.NE.AND.EX P1, PT, R3, RZ, PT, P1 ;  /* 0x000000ff0300720c */ /* 0x000fda0003f25310 */
[----:B------:R-:W-:Y:S05]  /*09c0*/  @!P1 BRA `(.L_x_5) ;  /* 0x0000000000089947 */ /* 0x000fea0003800000 */
[----:B------:R0:W5:Y:S01]  /*09d0*/  LD.E R13, desc[UR20][R2.64] ;  /* 0x00000014020d7980 */ /* 0x000162000c101900 */
[----:B------:R-:W-:Y:S05]  /*09e0*/  BRA `(.L_x_6) ;  /* 0x0000000000207947 */ /* 0x000fea0003800000 */
.L_x_5:
[----:B------:R-:W-:Y:S02]  /*09f0*/  ULDC.64 UR4, c[0x0][0x688] ;  /* 0x0001a20000047ab9 */ /* 0x000fe40000000a00 */
[----:B------:R-:W-:-:S04]  /*0a00*/  ISETP.NE.U32.AND P1, PT, RZ, UR4, PT ;  /* 0x00000004ff007c0c */ /* 0x000fc8000bf25070 */
[----:B------:R-:W-:-:S13]  /*0a10*/  ISETP.NE.AND.EX P1, PT, RZ, UR5, PT, P1 ;  /* 0x00000005ff007c0c */ /* 0x000fda000bf25310 */
[----:B------:R-:W-:Y:S05]  /*0a20*/  @!P1 BRA `(.L_x_7) ;  /* 0x00000000000c9947 */ /* 0x000fea0003800000 */
[----:B------:R-:W0:Y:S02]  /*0a30*/  LDC.64 R2, c[0x0][0x688] ;  /* 0x0001a200ff027b82 */ /* 0x000e240000000a00 */
[----:B0-----:R1:W5:Y:S01]  /*0a40*/  LDG.E R13, desc[UR20][R2.64] ;  /* 0x00000014020d7981 */ /* 0x001362000c1e1900 */
[----:B------:R-:W-:Y:S05]  /*0a50*/  BRA `(.L_x_6) ;  /* 0x0000000000047947 */ /* 0x000fea0003800000 */
.L_x_7:
[----:B------:R-:W2:Y:S02]  /*0a60*/  LDC R13, c[0x0][0x680] ;  /* 0x0001a000ff0d7b82 */ /* 0x000ea40000000800 */
.L_x_6:
[----:B------:R-:W-:Y:S02]  /*0a70*/  ULDC.64 UR4, c[0x0][0x6a0] ;  /* 0x0001a80000047ab9 */ /* 0x000fe40000000a00 */
[----:B------:R-:W-:-:S04]  /*0a80*/  ISETP.NE.U32.AND P1, PT, RZ, UR4, PT ;  /* 0x00000004ff007c0c */ /* 0x000fc8000bf25070 */
[----:B------:R-:W-:-:S13]  /*0a90*/  ISETP.NE.AND.EX P1, PT, RZ, UR5, PT, P1 ;  /* 0x00000005ff007c0c */ /* 0x000fda000bf25310 */
[----:B------:R-:W-:Y:S05]  /*0aa0*/  @!P1 BRA `(.L_x_8) ;  /* 0x00000000001c9947 */ /* 0x000fea0003800000 */
[----:B01----:R-:W0:Y:S02]  /*0ab0*/  LDC.64 R2, c[0x0][0x6a0] ;  /* 0x0001a800ff027b82 */ /* 0x003e240000000a00 */
[----:B0-----:R-:W3:Y:S02]  /*0ac0*/  LDG.E.64 R2, desc[UR20][R2.64] ;  /* 0x0000001402027981 */ /* 0x001ee4000c1e1b00 */
[----:B---3--:R-:W-:-:S04]  /*0ad0*/  ISETP.NE.U32.AND P1, PT, R2, RZ, PT ;  /* 0x000000ff0200720c */ /* 0x008fc80003f25070 */
[----:B------:R-:W-:-:S13]  /*0ae0*/  ISETP.NE.AND.EX P1, PT, R3, RZ, PT, P1 ;  /* 0x000000ff0300720c */ /* 0x000fda0003f25310 */
[----:B------:R-:W-:Y:S05]  /*0af0*/  @!P1 BRA `(.L_x_8) ;  /* 0x0000000000089947 */ /* 0x000fea0003800000 */
[----:B------:R0:W5:Y:S01]  /*0b00*/  LD.E R14, desc[UR20][R2.64] ;  /* 0x00000014020e7980 */ /* 0x000162000c101900 */
[----:B------:R-:W-:Y:S05]  /*0b10*/  BRA `(.L_x_9) ;  /* 0x0000000000207947 */ /* 0x000fea0003800000 */
.L_x_8:
[----:B------:R-:W-:Y:S02]  /*0b20*/  ULDC.64 UR4, c[0x0][0x690] ;  /* 0x0001a40000047ab9 */ /* 0x000fe40000000a00 */
[----:B------:R-:W-:-:S04]  /*0b30*/  ISETP.NE.U32.AND P1, PT, RZ, UR4, PT ;  /* 0x00000004ff007c0c */ /* 0x000fc8000bf25070 */
[----:B------:R-:W-:-:S13]  /*0b40*/  ISETP.NE.AND.EX P1, PT, RZ, UR5, PT, P1 ;  /* 0x00000005ff007c0c */ /* 0x000fda000bf25310 */
[----:B------:R-:W-:Y:S05]  /*0b50*/  @!P1 BRA `(.L_x_10) ;  /* 0x00000000000c9947 */ /* 0x000fea0003800000 */
[----:B------:R-:W3:Y:S02]  /*0b60*/  LDC.64 R14, c[0x0][0x690] ;  /* 0x0001a400ff0e7b82 */ /* 0x000ee40000000a00 */
[----:B---3--:R3:W5:Y:S01]  /*0b70*/  LDG.E R14, desc[UR20][R14.64] ;  /* 0x000000140e0e7981 */ /* 0x008762000c1e1900 */
[----:B------:R-:W-:Y:S05]  /*0b80*/  BRA `(.L_x_9) ;  /* 0x0000000000047947 */ /* 0x000fea0003800000 */
.L_x_10:
[----:B------:R-:W4:Y:S02]  /*0b90*/  LDC R14, c[0x0][0x684] ;  /* 0x0001a100ff0e7b82 */ /* 0x000f240000000800 */
.L_x_9:
[----:B------:R-:W1:Y:S01]  /*0ba0*/  LDC R0, c[0x0][0x75c] ;  /* 0x0001d700ff007b82 */ /* 0x000e620000000800 */
[----:B------:R-:W-:Y:S01]  /*0bb0*/  ULDC UR8, c[0x0][0x604] ;  /* 0x0001810000087ab9 */ /* 0x000fe20000000800 */
[----:B------:R-:W-:Y:S01]  /*0bc0*/  ISETP.NE.AND P1, PT, R5, 0x2, PT ;  /* 0x000000020500780c */ /* 0x000fe20003f25270 */
[----:B------:R-:W-:Y:S01]  /*0bd0*/  UIADD3 UR8, UR8, 0x3f, URZ ;  /* 0x0000003f08087890 */ /* 0x000fe2000fffe03f */
[----:B------:R-:W-:Y:S01]  /*0be0*/  IMAD.U32 R4, RZ, RZ, UR12 ;  /* 0x0000000cff047e24 */ /* 0x000fe2000f8e00ff */
[----:B------:R-:W-:Y:S01]  /*0bf0*/  UMOV UR5, URZ ;  /* 0x0000003f00057c82 */ /* 0x000fe20008000000 */
[----:B------:R-:W-:Y:S01]  /*0c00*/  UMOV UR4, URZ ;  /* 0x0000003f00047c82 */ /* 0x000fe20008000000 */
[----:B------:R-:W-:Y:S01]  /*0c10*/  USHF.R.S32.HI UR9, URZ, 0x1f, UR8 ;  /* 0x0000001f3f097899 */ /* 0x000fe20008011408 */
[----:B------:R-:W-:-:S03]  /*0c20*/  ULDC.64 UR10, c[0x0][0x750] ;  /* 0x0001d400000a7ab9 */ /* 0x000fc60000000a00 */
[----:B------:R-:W-:Y:S01]  /*0c30*/  ULEA.HI UR9, UR9, UR8, URZ, 0x6 ;  /* 0x0000000809097291 */ /* 0x000fe2000f8f303f */
[----:B-1----:R-:W-:-:S13]  /*0c40*/  ISETP.NE.AND P4, PT, R0, 0x1, PT ;  /* 0x000000010000780c */ /* 0x002fda0003f85270 */
[----:B0-----:R-:W0:Y:S01]  /*0c50*/  @P4 LDC R3, c[0x0][0x10] ;  /* 0x00000400ff034b82 */ /* 0x001e220000000800 */
[----:B------:R-:W-:Y:S02]  /*0c60*/  @P4 IMAD.MOV.U32 R17, RZ, RZ, RZ ;  /* 0x000000ffff114224 */ /* 0x000fe400078e00ff */
[----:B------:R-:W-:-:S05]  /*0c70*/  @P4 IMAD.MOV.U32 R5, RZ, RZ, RZ ;  /* 0x000000ffff054224 */ /* 0x000fca00078e00ff */
[----:B------:R-:W1:Y:S01]  /*0c80*/  @!P4 LDC R9, c[0x0][0xc] ;  /* 0x00000300ff09cb82 */ /* 0x000e620000000800 */
[----:B------:R-:W-:Y:S01]  /*0c90*/  ULDC UR6, c[0x0][0xc] ;  /* 0x0000030000067ab9 */ /* 0x000fe20000000800 */
[----:B------:R-:W-:Y:S02]  /*0ca0*/  ULDC UR7, c[0x0][0x10] ;  /* 0x0000040000077ab9 */ /* 0x000fe40000000800 */
[----:B------:R-:W-:-:S04]  /*0cb0*/  UIMAD.WIDE.U32 UR6, UR6, UR7, URZ ;  /* 0x00000007060672a5 */ /* 0x000fc8000f8e003f */
[----:B------:R-:W3:Y:S01]  /*0cc0*/  LDC R8, c[0x0][0x14] ;  /* 0x00000500ff087b82 */ /* 0x000ee20000000800 */
[----:B0-----:R-:W-:-:S04]  /*0cd0*/  @P4 IMAD.WIDE.U32 R2, R3, UR12, R16 ;  /* 0x0000000c03024c25 */ /* 0x001fc8000f8e0010 */
[----:B------:R-:W-:Y:S02]  /*0ce0*/  @P4 IMAD.IADD R3, R3, 0x1, R5 ;  /* 0x0000000103034824 */ /* 0x000fe400078e0205 */
[----:B------:R-:W-:Y:S02]  /*0cf0*/  IMAD.MOV.U32 R5, RZ, RZ, RZ ;  /* 0x000000ffff057224 */ /* 0x000fe400078e00ff */
[----:B-1----:R-:W-:-:S04]  /*0d00*/  @!P4 IMAD.WIDE.U32 R4, R16, R9, R4 ;  /* 0x000000091004c225 */ /* 0x002fc800078e0004 */
[----:B------:R-:W-:Y:S02]  /*0d10*/  @!P4 IMAD.MOV.U32 R2, RZ, RZ, R4 ;  /* 0x000000ffff02c224 */ /* 0x000fe400078e0004 */
[C---:B---3--:R-:W-:Y:S02]  /*0d20*/  IMAD R15, R8.reuse, UR7, RZ ;  /* 0x00000007080f7c24 */ /* 0x048fe4000f8e02ff */
[----:B------:R-:W-:Y:S01]  /*0d30*/  IMAD.WIDE.U32 R8, R8, UR6, RZ ;  /* 0x0000000608087c25 */ /* 0x000fe2000f8e00ff */
[----:B------:R-:W-:-:S03]  /*0d40*/  USHF.R.S32.HI UR6, URZ, 0x6, UR9 ;  /* 0x000000063f067899 */ /* 0x000fc60008011409 */
[----:B------:R-:W-:Y:S02]  /*0d50*/  @!P4 IMAD.MOV.U32 R3, RZ, RZ, R5 ;  /* 0x000000ffff03c224 */ /* 0x000fe400078e0005 */
[----:B------:R-:W-:Y:S01]  /*0d60*/  IMAD.IADD R12, R9, 0x1, R15 ;  /* 0x00000001090c7824 */ /* 0x000fe200078e020f */
[----:B------:R-:W-:Y:S06]  /*0d70*/  @P1 BRA `(.L_x_11) ;  /* 0x0000000000201947 */ /* 0x000fec0003800000 */
[----:B------:R-:W-:Y:S01]  /*0d80*/  UISETP.GE.U32.AND UP0, UPT, UR6, 0x5, UPT ;  /* 0x000000050600788c */ /* 0x000fe2000bf06070 */
[----:B------:R-:W-:Y:S01]  /*0d90*/  IADD3 R2, P1, R2, R8, RZ ;  /* 0x0000000802027210 */ /* 0x000fe20007f3e0ff */
[----:B------:R-:W-:-:S04]  /*0da0*/  UIMAD.WIDE.U32 UR4, UR6, -0x33333333, URZ ;  /* 0xcccccccd060478a5 */ /* 0x000fc8000f8e003f */
[----:B------:R-:W-:Y:S01]  /*0db0*/  USHF.R.U32.HI UR5, URZ, 0x2, UR5 ;  /* 0x000000023f057899 */ /* 0x000fe20008011605 */
[----:B------:R-:W-:Y:S02]  /*0dc0*/  IMAD.X R3, R12, 0x1, R3, P1 ;  /* 0x000000010c037824 */ /* 0x000fe400008e0603 */
[----:B------:R-:W-:Y:S02]  /*0dd0*/  UMOV UR4, URZ ;  /* 0x0000003f00047c82 */ /* 0x000fe40008000000 */
[----:B------:R-:W-:Y:S02]  /*0de0*/  @UP0 ULOP3.LUT UR4, UR5, 0x1, URZ, 0xc0, !UPT ;  /* 0x0000000105040892 */ /* 0x000fe4000f8ec03f */
[----:B------:R-:W-:-:S12]  /*0df0*/  UIMAD UR5, UR5, -0x5, UR6 ;  /* 0xfffffffb050578a4 */ /* 0x000fd8000f8e0206 */
.L_x_11:
[----:B------:R-:W-:Y:S01]  /*0e00*/  ISETP.GE.U32.AND P1, PT, R2, UR10, PT ;  /* 0x0000000a02007c0c */ /* 0x000fe2000bf26070 */
[----:B------:R-:W-:Y:S01]  /*0e10*/  IMAD.MOV.U32 R5, RZ, RZ, -0x1 ;  /* 0xffffffffff057424 */ /* 0x000fe200078e00ff */
[----:B------:R-:W-:Y:S01]  /*0e20*/  PRMT R15, RZ, 0x7610, R15 ;  /* 0x00007610ff0f7816 */ /* 0x000fe2000000000f */
[----:B------:R-:W-:Y:S01]  /*0e30*/  IMAD.MOV.U32 R4, RZ, RZ, -0x1 ;  /* 0xffffffffff047424 */ /* 0x000fe200078e00ff */
[----:B------:R-:W-:Y:S01]  /*0e40*/  ISETP.GE.U32.AND.EX P1, PT, R3, UR11, PT, P1 ;  /* 0x0000000b03007c0c */ /* 0x000fe2000bf26110 */
[----:B------:R-:W-:-:S12]  /*0e50*/  IMAD.MOV.U32 R0, RZ, RZ, -0x1 ;  /* 0xffffffffff007424 */ /* 0x000fd800078e00ff */
[----:B------:R-:W-:Y:S05]  /*0e60*/  @P1 BRA `(.L_x_12) ;  /* 0x0000000400241947 */ /* 0x000fea0003800000 */
[----:B------:R-:W0:Y:S01]  /*0e70*/  LDC.64 R30, c[0x0][0x728] ;  /* 0x0001ca00ff1e7b82 */ /* 0x000e220000000a00 */
[----:B------:R-:W-:Y:S02]  /*0e80*/  IMAD.MOV.U32 R4, RZ, RZ, R2 ;  /* 0x000000ffff047224 */ /* 0x000fe400078e0002 */
[----:B------:R-:W-:-:S05]  /*0e90*/  IMAD.MOV.U32 R5, RZ, RZ, R3 ;  /* 0x000000ffff057224 */ /* 0x000fca00078e0003 */
[----:B------:R-:W1:Y:S08]  /*0ea0*/  LDC R0, c[0x0][0x730] ;  /* 0x0001cc00ff007b82 */ /* 0x000e700000000800 */
[----:B------:R-:W3:Y:S01]  /*0eb0*/  LDC.64 R32, c[0x0][0x720] ;  /* 0x0001c800ff207b82 */ /* 0x000ee20000000a00 */
[----:B0-----:R-:W-:-:S04]  /*0ec0*/  ISETP.NE.U32.AND P1, PT, R30, RZ, PT ;  /* 0x000000ff1e00720c */ /* 0x001fc80003f25070 */
[----:B------:R-:W-:-:S13]  /*0ed0*/  ISETP.NE.AND.EX P1, PT, R31, RZ, PT, P1 ;  /* 0x000000ff1f00720c */ /* 0x000fda0003f25310 */
[----:B-1-3--:R-:W-:Y:S05]  /*0ee0*/  @!P1 BRA `(.L_x_13) ;  /* 0x0000000000289947 */ /* 0x00afea0003800000 */
[----:B------:R-:W0:Y:S02]  /*0ef0*/  LDC R15, c[0x0][0x734] ;  /* 0x0001cd00ff0f7b82 */ /* 0x000e240000000800 */
[----:B0-----:R-:W-:-:S05]  /*0f00*/  IADD3 R15, P1, R2, R15, RZ ;  /* 0x0000000f020f7210 */ /* 0x001fca0007f3e0ff */
[----:B------:R-:W-:-:S04]  /*0f10*/  IMAD.X R27, RZ, RZ, R3, P1 ;  /* 0x000000ffff1b7224 */ /* 0x000fc800008e0603 */
[----:B------:R-:W-:-:S04]  /*0f20*/  IMAD.WIDE.U32 R4, R27, R30, RZ ;  /* 0x0000001e1b047225 */ /* 0x000fc800078e00ff */
[----:B------:R-:W-:-:S04]  /*0f30*/  IMAD.WIDE.U32 R18, P1, R15, R31, R4 ;  /* 0x0000001f0f127225 */ /* 0x000fc80007820004 */
[----:B------:R-:W-:-:S04]  /*0f40*/  IMAD.WIDE.U32 R4, R15, R30, RZ ;  /* 0x0000001e0f047225 */ /* 0x000fc800078e00ff */
[----:B------:R-:W-:Y:S01]  /*0f50*/  IMAD.X R21, RZ, RZ, RZ, P1 ;  /* 0x000000ffff157224 */ /* 0x000fe200008e06ff */
[----:B------:R-:W-:Y:S01]  /*0f60*/  IADD3 RZ, P1, R5, R18, RZ ;  /* 0x0000001205ff7210 */ /* 0x000fe20007f3e0ff */
[----:B------:R-:W-:-:S04]  /*0f70*/  IMAD.MOV.U32 R20, RZ, RZ, R19 ;  /* 0x000000ffff147224 */ /* 0x000fc800078e0013 */
[----:B------:R-:W-:-:S08]  /*0f80*/  IMAD.WIDE.U32.X R4, R27, R31, R20, P1 ;  /* 0x0000001f1b047225 */ /* 0x000fd000008e0414 */
.L_x_13:
[----:B------:R-:W0:Y:S01]  /*0f90*/  LDC.64 R34, c[0x0][0x740] ;  /* 0x0001d000ff227b82 */ /* 0x000e220000000a00 */
[-CC-:B------:R-:W-:Y:S01]  /*0fa0*/  SHF.R.U64 R37, R4, R0.reuse, R5.reuse ;  /* 0x0000000004257219 */ /* 0x180fe20000001205 */
[----:B------:R-:W-:Y:S01]  /*0fb0*/  IMAD.MOV.U32 R36, RZ, RZ, 0x1 ;  /* 0x00000001ff247424 */ /* 0x000fe200078e00ff */
[----:B------:R-:W-:Y:S02]  /*0fc0*/  SHF.R.U32.HI R0, RZ, R0, R5 ;  /* 0x00000000ff007219 */ /* 0x000fe40000011605 */
[----:B------:R-:W-:-:S03]  /*0fd0*/  IADD3 R15, P1, RZ, -R37, RZ ;  /* 0x80000025ff0f7210 */ /* 0x000fc60007f3e0ff */
[----:B------:R-:W1:Y:S02]  /*0fe0*/  LDC R18, c[0x0][0x718] ;  /* 0x0001c600ff127b82 */ /* 0x000e640000000800 */
[----:B------:R-:W-:-:S04]  /*0ff0*/  IMAD.X R5, RZ, RZ, ~R0, P1 ;  /* 0x000000ffff057224 */ /* 0x000fc800008e0e00 */
[-C--:B------:R-:W-:Y:S02]  /*1000*/  IMAD R0, R5, R32.reuse, RZ ;  /* 0x0000002005007224 */ /* 0x080fe400078e02ff */
[----:B------:R-:W3:Y:S01]  /*1010*/  LDC R20, c[0x0][0x708] ;  /* 0x0001c200ff147b82 */ /* 0x000ee20000000800 */
[----:B------:R-:W-:-:S04]  /*1020*/  IMAD.WIDE.U32 R4, R15, R32, R2 ;  /* 0x000000200f047225 */ /* 0x000fc800078e0002 */
[----:B------:R-:W-:Y:S02]  /*1030*/  IMAD R15, R15, R33, R0 ;  /* 0x000000210f0f7224 */ /* 0x000fe400078e0200 */
[----:B------:R-:W-:Y:S01]  /*1040*/  IMAD.MOV.U32 R0, RZ, RZ, -0x1 ;  /* 0xffffffffff007424 */ /* 0x000fe200078e00ff */
[----:B------:R-:W2:Y:S01]  /*1050*/  LDC R31, c[0x0][0x758] ;  /* 0x0001d600ff1f7b82 */ /* 0x000ea20000000800 */
[----:B------:R-:W-:Y:S01]  /*1060*/  IMAD.IADD R5, R5, 0x1, R15 ;  /* 0x0000000105057824 */ /* 0x000fe200078e020f */
[----:B0-----:R-:W-:-:S04]  /*1070*/  ISETP.NE.U32.AND P1, PT, R34, RZ, PT ;  /* 0x000000ff2200720c */ /* 0x001fc80003f25070 */
[----:B------:R-:W-:Y:S02]  /*1080*/  ISETP.NE.AND.EX P1, PT, R35, RZ, PT, P1 ;  /* 0x000000ff2300720c */ /* 0x000fe40003f25310 */
[----:B------:R-:W0:Y:S01]  /*1090*/  LDC R29, c[0x0][0x700] ;  /* 0x0001c000ff1d7b82 */ /* 0x000e220000000800 */
[-CC-:B-1----:R-:W-:Y:S02]  /*10a0*/  SHF.R.U64 R26, R4, R18.reuse, R5.reuse ;  /* 0x00000012041a7219 */ /* 0x182fe40000001205 */
[----:B------:R-:W-:-:S05]  /*10b0*/  SHF.R.U32.HI R5, RZ, R18, R5 ;  /* 0x00000012ff057219 */ /* 0x000fca0000011605 */
[----:B------:R-:W1:Y:S01]  /*10c0*/  LDC R30, c[0x0][0x748] ;  /* 0x0001d200ff1e7b82 */ /* 0x000e620000000800 */
[-CC-:B---3--:R-:W-:Y:S02]  /*10d0*/  SHF.R.U64 R38, R26, R20.reuse, R5.reuse ;  /* 0x000000141a267219 */ /* 0x188fe40000001205 */
[----:B------:R-:W-:-:S05]  /*10e0*/  SHF.R.U32.HI R4, RZ, R20, R5 ;  /* 0x00000014ff047219 */ /* 0x000fca0000011605 */
[----:B------:R-:W3:Y:S01]  /*10f0*/  LDC R32, c[0x0][0x738] ;  /* 0x0001ce00ff207b82 */ /* 0x000ee20000000800 */
[-CC-:B--2---:R-:W-:Y:S02]  /*1100*/  SHF.R.U64 R40, R38, R31.reuse, R4.reuse ;  /* 0x0000001f26287219 */ /* 0x184fe40000001204 */
[-C--:B------:R-:W-:Y:S02]  /*1110*/  SHF.L.U32 R0, R0, R31.reuse, RZ ;  /* 0x0000001f00007219 */ /* 0x080fe400000006ff */
[----:B------:R-:W-:Y:S01]  /*1120*/  SHF.R.U32.HI R5, RZ, R31, R4 ;  /* 0x0000001fff057219 */ /* 0x000fe20000011604 */
[----:B------:R-:W-:Y:S01]  /*1130*/  IMAD.MOV.U32 R4, RZ, RZ, R40 ;  /* 0x000000ffff047224 */ /* 0x000fe200078e0028 */
[----:B------:R-:W-:Y:S01]  /*1140*/  LOP3.LUT R15, RZ, R0, RZ, 0x33, !PT ;  /* 0x00000000ff0f7212 */ /* 0x000fe200078e33ff */
[----:B------:R-:W2:Y:S01]  /*1150*/  LDC R33, c[0x0][0x710] ;  /* 0x0001c400ff217b82 */ /* 0x000ea20000000800 */
[----:B------:R-:W-:Y:S05]  /*1160*/  @!P1 BRA `(.L_x_14) ;  /* 0x0000000000289947 */ /* 0x000fea0003800000 */
[----:B------:R-:W4:Y:S02]  /*1170*/  LDC R21, c[0x0][0x74c] ;  /* 0x0001d300ff157b82 */ /* 0x000f240000000800 */
[----:B----4-:R-:W-:-:S05]  /*1180*/  IADD3 R21, P1, R40, R21, RZ ;  /* 0x0000001528157210 */ /* 0x010fca0007f3e0ff */
        /* <DEDUP_REMOVED lines=8> */
.L_x_14:
[----:B-1----:R-:W-:Y:S01]  /*1210*/  SHF.R.U64 R4, R4, R30, R5 ;  /* 0x0000001e04047219 */ /* 0x002fe20000001205 */
[----:B0-----:R-:W-:Y:S01]  /*1220*/  VIADD R5, R29, 0xffffffff ;  /* 0xffffffff1d057836 */ /* 0x001fe20000000000 */
[----:B------:R-:W-:Y:S01]  /*1230*/  SHF.L.U32 R0, R36, R31, RZ ;  /* 0x0000001f24007219 */ /* 0x000fe200000006ff */
[----:B------:R-:W-:Y:S01]  /*1240*/  @P4 IMAD R23, R25, R28, R16 ;  /* 0x0000001c19174224 */ /* 0x000fe200078e0210 */
[----:B------:R-:W-:Y:S01]  /*1250*/  LOP3.LUT R15, R38, R15, RZ, 0xc0, !PT ;  /* 0x0000000f260f7212 */ /* 0x000fe200078ec0ff */
[----:B------:R-:W-:Y:S01]  /*1260*/  IMAD.MOV R17, RZ, RZ, -R4 ;  /* 0x000000ffff117224 */ /* 0x000fe200078e0a04 */
[----:B------:R-:W-:-:S03]  /*1270*/  LOP3.LUT R26, R26, R5, RZ, 0xc0, !PT ;  /* 0x000000051a1a7212 */ /* 0x000fc600078ec0ff */
[----:B------:R-:W-:Y:S02]  /*1280*/  IMAD R4, R0, R4, R15 ;  /* 0x0000000400047224 */ /* 0x000fe400078e020f */
[----:B---3--:R-:W-:Y:S02]  /*1290*/  IMAD R0, R17, R32, R40 ;  /* 0x0000002011007224 */ /* 0x008fe400078e0228 */
[----:B--2---:R-:W-:Y:S02]  /*12a0*/  IMAD R5, R4, R33, R23 ;  /* 0x0000002104057224 */ /* 0x004fe400078e0217 */
[----:B------:R-:W-:Y:S02]  /*12b0*/  IMAD R0, R0, R29, R26 ;  /* 0x0000001d00007224 */ /* 0x000fe400078e021a */
[----:B------:R-:W-:-:S03]  /*12c0*/  IMAD.MOV.U32 R15, RZ, RZ, 0x1 ;  /* 0x00000001ff0f7424 */ /* 0x000fc600078e00ff */
[----:B------:R-:W-:Y:S02]  /*12d0*/  SEL R4, R0, R5, !P4 ;  /* 0x0000000500047207 */ /* 0x000fe40006000000 */
[----:B------:R-:W-:Y:S01]  /*12e0*/  SEL R5, R5, R0, !P4 ;  /* 0x0000000005057207 */ /* 0x000fe20006000000 */
[----:B------:R-:W-:-:S07]  /*12f0*/  IMAD.MOV.U32 R0, RZ, RZ, R37 ;  /* 0x000000ffff007224 */ /* 0x000fce00078e0025 */
.L_x_12:
[----:B------:R-:W-:Y:S05]  /*1300*/  @!P3 BRA `(.L_x_15) ;  /* 0x00000000000cb947 */ /* 0x000fea0003800000 */
[----:B------:R-:W-:Y:S01]  /*1310*/  UCGABAR_WAIT ;  /* 0x0000000000007dc7 */ /* 0x000fe20008000000 */
[----:B------:R-:W-:Y:S01]  /*1320*/  CCTL.IVALL ;  /* 0x00000000ff00798f */ /* 0x000fe20002000000 */
[----:B------:R-:W-:Y:S05]  /*1330*/  BRA `(.L_x_16) ;  /* 0x0000000000047947 */ /* 0x000fea0003800000 */
.L_x_15:
[----:B------:R-:W-:Y:S06]  /*1340*/  BAR.SYNC.DEFER_BLOCKING 0x0 ;  /* 0x0000000000007b1d */ /* 0x000fec0000010000 */
.L_x_16:
[----:B------:R-:W-:Y:S05]  /*1350*/  @!P2 BRA `(.L_x_17) ;  /* 0x0000005c004ca947 */ /* 0x000fea0003800000 */
[----:B------:R-:W-:-:S13]  /*1360*/  ISETP.GT.U32.AND P1, PT, R39, 0x1, PT ;  /* 0x000000012700780c */ /* 0x000fda0003f24070 */
[----:B------:R-:W-:Y:S05]  /*1370*/  @P1 EXIT ;  /* 0x000000000000194d */ /* 0x000fea0003800000 */
.L_x_18:
[----:B------:R-:W-:-:S08]  /*1380*/  NOP ;  /* 0x0000000000007918 */ /* 0x000fd00000000000 */
[----:B------:R-:W0:Y:S02]  /*1390*/  USETMAXREG.TRY_ALLOC.CTAPOOL UP0, 0xe8 ;  /* 0x000000e8000079c8 */ /* 0x000e240008000600 */
[----:B0-----:R-:W-:-:S13]  /*13a0*/  PLOP3.LUT P1, PT, PT, PT, UP0, 0x80, 0x0 ;  /* 0x000000000000781c */ /* 0x001fda0003f2f008 */
[----:B------:R-:W-:Y:S05]  /*13b0*/  @!P1 BRA `(.L_x_18) ;  /* 0xfffffffc00f09947 */ /* 0x000fea000383ffff */
[----:B------:R-:W-:-:S13]  /*13c0*/  LOP3.LUT P1, RZ, R15, 0xff, RZ, 0xc0, !PT ;  /* 0x000000ff0fff7812 */ /* 0x000fda000782c0ff */
[----:B------:R-:W-:Y:S05]  /*13d0*/  @!P1 EXIT ;  /* 0x000000000000994d */ /* 0x000fea0003800000 */
[-C--:B------:R-:W-:Y:S01]  /*13e0*/  LEA.HI R10, R11, R11.reuse, RZ, 0x1 ;  /* 0x0000000b0b0a7211 */ /* 0x080fe200078f08ff */
[----:B------:R-:W0:Y:S01]  /*13f0*/  LDC R23, c[0x0][0x758] ;  /* 0x0001d600ff177b82 */ /* 0x000e220000000800 */
[-C--:B------:R-:W-:Y:S01]  /*1400*/  LEA.HI R15, R24, R11.reuse, RZ, 0x2 ;  /* 0x0000000b180f7211 */ /* 0x080fe200078f10ff */
[----:B------:R-:W-:Y:S01]  /*1410*/  ULDC.64 UR12, c[0x0][0x6b0] ;  /* 0x0001ac00000c7ab9 */ /* 0x000fe20000000a00 */
[----:B------:R-:W-:Y:S01]  /*1420*/  LOP3.LUT R10, R10, 0x3ffffe, RZ, 0xc0, !PT ;  /* 0x003ffffe0a0a7812 */ /* 0x000fe200078ec0ff */
[----:B------:R-:W-:Y:S01]  /*1430*/  ULDC.64 UR8, c[0x0][0x6c8] ;  /* 0x0001b20000087ab9 */ /* 0x000fe20000000a00 */
[----:B------:R-:W-:Y:S01]  /*1440*/  LOP3.LUT R18, R15, 0xfffffffc, RZ, 0xc0, !PT ;  /* 0xfffffffc0f127812 */ /* 0x000fe200078ec0ff */
[----:B------:R-:W-:Y:S01]  /*1450*/  USHF.L.U64.HI UR7, UR12, 0x5, UR13 ;  /* 0x000000050c077899 */ /* 0x000fe2000801020d */
[----:B------:R-:W-:Y:S01]  /*1460*/  LEA.HI R24, R24, R11, RZ, 0x5 ;  /* 0x0000000b18187211 */ /* 0x000fe200078f28ff */
[----:B------:R-:W1:Y:S01]  /*1470*/  S2UR UR10, SR_CgaCtaId ;  /* 0x00000000000a79c3 */ /* 0x000e620000008800 */
[--C-:B------:R-:W-:Y:S01]  /*1480*/  SHF.R.S32.HI R16, RZ, 0x2, R15.reuse ;  /* 0x00000002ff107819 */ /* 0x100fe2000001140f */
[C---:B------:R-:W-:Y:S01]  /*1490*/  IMAD.IADD R10, R11.reuse, 0x1, -R10 ;  /* 0x000000010b0a7824 */ /* 0x040fe200078e0a0a */
[----:B------:R-:W-:Y:S01]  /*14a0*/  SHF.R.S32.HI R17, RZ, 0x1f, R15 ;  /* 0x0000001fff117819 */ /* 0x000fe2000001140f */
[----:B------:R-:W-:Y:S01]  /*14b0*/  IMAD.IADD R11, R11, 0x1, -R18 ;  /* 0x000000010b0b7824 */ /* 0x000fe200078e0a12 */
[----:B------:R-:W-:Y:S01]  /*14c0*/  SHF.R.S32.HI R24, RZ, 0x5, R24 ;  /* 0x00000005ff187819 */ /* 0x000fe20000011418 */
[----:B------:R-:W-:Y:S01]  /*14d0*/  USHF.L.U64.HI UR13, UR8, 0x5, UR9 ;  /* 0x00000005080d7899 */ /* 0x000fe20008010209 */
[----:B------:R-:W-:Y:S01]  /*14e0*/  LEA.HI R17, R17, R16, RZ, 0x3 ;  /* 0x0000001011117211 */ /* 0x000fe200078f18ff */
[----:B------:R-:W3:Y:S01]  /*14f0*/  LDC R18, c[0x0][0x288] ;  /* 0x0000a200ff127b82 */ /* 0x000ee20000000800 */
[----:B------:R-:W-:Y:S01]  /*1500*/  UIADD3 UR9, UR16, -0x1, URZ ;  /* 0xffffffff10097890 */ /* 0x000fe2000fffe03f */
[----:B------:R-:W-:Y:S01]  /*1510*/  IMAD R10, R24, 0x2, R10 ;  /* 0x00000002180a7824 */ /* 0x000fe200078e020a */
[----:B------:R-:W-:Y:S01]  /*1520*/  LOP3.LUT R17, R17, 0xfffffff8, RZ, 0xc0, !PT ;  /* 0xfffffff811117812 */ /* 0x000fe200078ec0ff */
[----:B------:R-:W-:Y:S01]  /*1530*/  IMAD.MOV.U32 R22, RZ, RZ, 0x1 ;  /* 0x00000001ff167424 */ /* 0x000fe200078e00ff */
[----:B------:R-:W-:Y:S01]  /*1540*/  UISETP.NE.AND UP0, UPT, UR9, URZ, UPT ;  /* 0x0000003f0900728c */ /* 0x000fe2000bf05270 */
[----:B------:R-:W-:Y:S01]  /*1550*/  VIMNMX R21, RZ, UR6, PT ;  /* 0x00000006ff157c48 */ /* 0x000fe2000bfe0100 */
[----:B------:R-:W-:Y:S01]  /*1560*/  USHF.L.U32 UR15, UR8, 0x5, URZ ;  /* 0x00000005080f7899 */ /* 0x000fe2000800063f */
[----:B------:R-:W2:Y:S01]  /*1570*/  LDC R20, c[0x0][0x700] ;  /* 0x0001c000ff147b82 */ /* 0x000ea20000000800 */
[----:B------:R-:W-:Y:S01]  /*1580*/  IMAD.IADD R17, R16, 0x1, -R17 ;  /* 0x0000000110117824 */ /* 0x000fe200078e0a11 */
[----:B------:R-:W-:Y:S01]  /*1590*/  UMOV UR14, 0x400 ;  /* 0x00000400000e7882 */ /* 0x000fe20000000000 */
[----:B------:R-:W-:Y:S01]  /*15a0*/  IMAD.MOV.U32 R16, RZ, RZ, -0x1 ;  /* 0xffffffffff107424 */ /* 0x000fe200078e00ff */
[----:B------:R-:W-:Y:S01]  /*15b0*/  USHF.L.U32 UR8, UR9, 0x3, URZ ;  /* 0x0000000309087899 */ /* 0x000fe2000800063f */
[--C-:B------:R-:W-:Y:S01]  /*15c0*/  IMAD R25, R10, 0x8, R17.reuse ;  /* 0x000000080a197824 */ /* 0x100fe200078e0211 */
[----:B------:R-:W-:Y:S01]  /*15d0*/  USEL UR9, URZ, 0x1, UP0 ;  /* 0x000000013f097887 */ /* 0x000fe20008000000 */
[--C-:B------:R-:W-:Y:S01]  /*15e0*/  IMAD R10, R24, 0x10, R17.reuse ;  /* 0x00000010180a7824 */ /* 0x100fe200078e0211 */
[-C--:B0-----:R-:W-:Y:S01]  /*15f0*/  SHF.L.U32 R16, R16, R23.reuse, RZ ;  /* 0x0000001710107219 */ /* 0x081fe200000006ff */
[----:B------:R-:W-:Y:S01]  /*1600*/  USHF.L.U32 UR12, UR12, 0x5, URZ ;  /* 0x000000050c0c7899 */ /* 0x000fe2000800063f */
[----:B------:R-:W-:Y:S01]  /*1610*/  SHF.L.U32 R23, R22, R23, RZ ;  /* 0x0000001716177219 */ /* 0x000fe200000006ff */
[----:B-1----:R-:W-:Y:S01]  /*1620*/  ULEA UR14, UR10, UR14, 0x18 ;  /* 0x0000000e0a0e7291 */ /* 0x002fe2000f8ec03f */
[----:B------:R-:W-:Y:S01]  /*1630*/  SHF.L.U64.HI R22, R8, 0x1, R12 ;  /* 0x0000000108167819 */ /* 0x000fe2000001020c */
[----:B------:R-:W-:Y:S01]  /*1640*/  IMAD.SHL.U32 R12, R25, 0x80, RZ ;  /* 0x00000080190c7824 */ /* 0x000fe200078e00ff */
[----:B------:R-:W-:Y:S01]  /*1650*/  ULDC UR11, c[0x0][0x284] ;  /* 0x0000a100000b7ab9 */ /* 0x000fe20000000800 */
[----:B------:R-:W-:Y:S01]  /*1660*/  IMAD R15, R24, -0x10, -R17 ;  /* 0xfffffff0180f7824 */ /* 0x000fe200078e0a11 */
[----:B------:R-:W-:Y:S01]  /*1670*/  LOP3.LUT R19, RZ, R16, RZ, 0x33, !PT ;  /* 0x00000010ff137212 */ /* 0x000fe200078e33ff */
[----:B------:R-:W-:Y:S01]  /*1680*/  UIADD3 UR23, UR14, 0x60, URZ ;  /* 0x000000600e177890 */ /* 0x000fe2000fffe03f */
[C---:B---3--:R-:W-:Y:S01]  /*1690*/  IMAD R18, R11.reuse, -0x2, R18 ;  /* 0xfffffffe0b127824 */ /* 0x048fe200078e0212 */
[----:B------:R-:W-:Y:S01]  /*16a0*/  ULOP3.LUT UR8, UR8, 0x8, URZ, 0xc0, !UPT ;  /* 0x0000000808087892 */ /* 0x000fe2000f8ec03f */
[----:B------:R-:W-:Y:S01]  /*16b0*/  IMAD.WIDE R16, R11, 0x2, RZ ;  /* 0x000000020b107825 */ /* 0x000fe200078e02ff */
[----:B------:R-:W-:Y:S01]  /*16c0*/  UIADD3 UR26, UP1, UR12, 0x20, URZ ;  /* 0x000000200c1a7890 */ /* 0x000fe2000ff3e03f */
[----:B------:R-:W-:Y:S01]  /*16d0*/  LOP3.LUT R103, R6, 0x1, RZ, 0xfc, !PT ;  /* 0x0000000106677812 */ /* 0x000fe200078efcff */
[----:B------:R-:W-:Y:S01]  /*16e0*/  UIADD3 UR25, UP2, UR15, 0x20, URZ ;  /* 0x000000200f197890 */ /* 0x000fe2000ff5e03f */
[----:B------:R-:W-:Y:S01]  /*16f0*/  IADD3 R21, -R21, UR6, RZ ;  /* 0x0000000615157c10 */ /* 0x000fe2000fffe1ff */
[----:B--2---:R-:W-:Y:S01]  /*1700*/  VIADD R20, R20, 0xffffffff ;  /* 0xffffffff14147836 */ /* 0x004fe20000000000 */
[----:B------:R-:W-:Y:S01]  /*1710*/  SHF.R.S32.HI R11, RZ, 0x1f, R10 ;  /* 0x0000001fff0b7819 */ /* 0x000fe2000001140a */
[----:B------:R-:W-:Y:S01]  /*1720*/  IMAD.U32 R102, RZ, RZ, UR9 ;  /* 0x00000009ff667e24 */ /* 0x000fe2000f8e00ff */
[----:B------:R-:W-:Y:S01]  /*1730*/  SHF.R.S32.HI R12, RZ, 0x3, R12 ;  /* 0x00000003ff0c7819 */ /* 0x000fe2000001140c */
[----:B------:R-:W-:Y:S01]  /*1740*/  VIADD R15, R15, UR11 ;  /* 0x0000000b0f0f7c36 */ /* 0x000fe20008000000 */
[----:B------:R-:W-:-:S02]  /*1750*/  USHF.L.U32 UR24, UR6, 0x1, URZ ;  /* 0x0000000106187899 */ /* 0x000fc4000800063f */
[----:B------:R-:W-:Y:S02]  /*1760*/  ULEA UR16, UR16, UR23, 0x3 ;  /* 0x0000001710107291 */ /* 0x000fe4000f8e183f */
[----:B------:R-:W-:Y:S02]  /*1770*/  ULOP3.LUT UR27, UR8, 0x8, URZ, 0x3c, !UPT ;  /* 0x00000008081b7892 */ /* 0x000fe4000f8e3c3f */
[----:B------:R-:W-:Y:S02]  /*1780*/  ULOP3.LUT UR17, UR8, 0x18, URZ, 0x3c, !UPT ;  /* 0x0000001808117892 */ /* 0x000fe4000f8e3c3f */
[----:B------:R-:W-:Y:S02]  /*1790*/  UIADD3.X UR29, URZ, UR7, URZ, UP1, !UPT ;  /* 0x000000073f1d7290 */ /* 0x000fe40008ffe43f */
[----:B------:R-:W-:-:S12]  /*17a0*/  UIADD3.X UR28, URZ, UR13, URZ, UP2, !UPT ;  /* 0x0000000d3f1c7290 */ /* 0x000fd800097fe43f */
.L_x_161:
[----:B------:R-:W-:Y:S01]  /*17b0*/  SHF.L.U32 R24, R102, 0x1f, RZ ;  /* 0x0000001f66187819 */ /* 0x000fe200000006ff */
[----:B------:R-:W-:Y:S01]  /*17c0*/  IMAD.MOV.U32 R87, RZ, RZ, RZ ;  /* 0x000000ffff577224 */ /* 0x000fe200078e00ff */
[----:B------:R-:W-:Y:S02]  /*17d0*/  ISETP.GE.AND P2, PT, R21, 0x1, PT ;  /* 0x000000011500780c */ /* 0x000fe40003f46270 */
[----:B------:R-:W0:Y:S02]  /*17e0*/  SYNCS.PHASECHK.TRANS64.TRYWAIT P1, [UR16+-0x8], R24 ;  /* 0xfffff818ff0075a7 */ /* 0x000e240008020150 */
[----:B012345:R-:W-:Y:S09]  /*17f0*/  @!P1 BRA `(.L_x_19) ;  /* 0x0000006800b09947 */ /* 0x03fff20003800000 */
.L_x_184:
[----:B0-----:R-:W-:Y:S02]  /*1800*/  CS2R R24, SRZ ;  /* 0x0000000000187805 */ /* 0x001fe4000001ff00 */
[----:B------:R-:W-:Y:S02]  /*1810*/  CS2R R26, SRZ ;  /* 0x00000000001a7805 */ /* 0x000fe4000001ff00 */
[----:B------:R-:W-:Y:S02]  /*1820*/  CS2R R28, SRZ ;  /* 0x00000000001c7805 */ /* 0x000fe4000001ff00 */
[----:B------:R-:W-:Y:S02]  /*1830*/  CS2R R30, SRZ ;  /* 0x00000000001e7805 */ /* 0x000fe4000001ff00 */
[----:B------:R-:W-:Y:S02]  /*1840*/  CS2R R32, SRZ ;  /* 0x0000000000207805 */ /* 0x000fe4000001ff00 */
[----:B------:R-:W-:-:S02]  /*1850*/  CS2R R34, SRZ ;  /* 0x0000000000227805 */ /* 0x000fc4000001ff00 */
[----:B------:R-:W-:Y:S02]  /*1860*/  CS2R R36, SRZ ;  /* 0x0000000000247805 */ /* 0x000fe4000001ff00 */
        /* <DEDUP_REMOVED lines=23> */
[----:B------:R-:W-:Y:S01]  /*19e0*/  CS2R R84, SRZ ;  /* 0x0000000000547805 */ /* 0x000fe2000001ff00 */
[----:B------:R-:W-:Y:S01]  /*19f0*/  IMAD.MOV.U32 R86, RZ, RZ, RZ ;  /* 0x000000ffff567224 */ /* 0x000fe200078e00ff */
[----:B------:R-:W-:Y:S06]  /*1a00*/  @!P2 BRA `(.L_x_20) ;  /* 0x000000040020a947 */ /* 0x000fec0003800000 */
[----:B------:R-:W-:Y:S01]  /*1a10*/  IMAD.MOV.U32 R92, RZ, RZ, R21 ;  /* 0x000000ffff5c7224 */ /* 0x000fe200078e0015 */
[----:B------:R-:W-:Y:S01]  /*1a20*/  UPLOP3.LUT UP0, UPT, UPT, UPT, UPT, 0x40, 0x0 ;  /* 0x000000000000789c */ /* 0x000fe20003f0e870 */
[----:B------:R-:W-:Y:S01]  /*1a30*/  IMAD.U32 R94, RZ, RZ, UR4 ;  /* 0x00000004ff5e7e24 */ /* 0x000fe2000f8e00ff */
[----:B------:R-:W-:Y:S01]  /*1a40*/  UMOV UR18, UR5 ;  /* 0x0000000500127c82 */ /* 0x000fe20008000000 */
[----:B------:R-:W-:-:S08]  /*1a50*/  IMAD.U32 R93, RZ, RZ, UR5 ;  /* 0x00000005ff5d7e24 */ /* 0x000fd0000f8e00ff */
.L_x_27:
[----:B------:R-:W-:-:S13]  /*1a60*/  ISETP.NE.AND P2, PT, R103, 0x3, PT ;  /* 0x000000036700780c */ /* 0x000fda0003f45270 */
[----:B0-----:R-:W-:Y:S05]  /*1a70*/  @!P2 BRA `(.L_x_21) ;  /* 0x000000000004a947 */ /* 0x001fea0003800000 */
[----:B------:R-:W-:Y:S01]  /*1a80*/  BPT.TRAP 0x1 ;  /* 0x000000040000795c */ /* 0x000fe20000300000 */
.L_x_21:
[----:B------:R-:W-:Y:S01]  /*1a90*/  ULEA UR8, UR18, UR14, 0x3 ;  /* 0x0000000e12087291 */ /* 0x000fe2000f8e183f */
[----:B------:R-:W-:-:S08]  /*1aa0*/  SHF.L.U32 R89, R94, 0x1f, RZ ;  /* 0x0000001f5e597819 */ /* 0x000fd000000006ff */
[----:B------:R0:W1:Y:S01]  /*1ab0*/  SYNCS.PHASECHK.TRANS64.TRYWAIT P1, [UR8], R89 ;  /* 0x00000059ff0075a7 */ /* 0x0000620008020148 */
[----:B------:R-:W-:Y:S05]  /*1ac0*/  @!P2 BRA `(.L_x_22) ;  /* 0x000000000004a947 */ /* 0x000fea0003800000 */
[----:B------:R-:W-:Y:S01]  /*1ad0*/  BPT.TRAP 0x1 ;  /* 0x000000040000795c */ /* 0x000fe20000300000 */
.L_x_22:
[----:B------:R-:W-:-:S04]  /*1ae0*/  IMAD.U32 R91, RZ, RZ, UR18 ;  /* 0x00000012ff5b7e24 */ /* 0x000fc8000f8e00ff */
[----:B------:R-:W-:Y:S01]  /*1af0*/  IMAD R88, R91, 0x400, R12 ;  /* 0x000004005b587824 */ /* 0x000fe200078e020c */
[----:B-1----:R-:W-:Y:S06]  /*1b00*/  @P1 BRA `(.L_x_23) ;  /* 0x0000000000081947 */ /* 0x002fec0003800000 */
[----:B------:R-:W1:Y:S02]  /*1b10*/  SYNCS.PHASECHK.TRANS64.TRYWAIT P1, [UR8], R89 ;  /* 0x00000059ff0075a7 */ /* 0x000e640008020148 */
[----:B-1----:R-:W-:Y:S05]  /*1b20*/  @!P1 BRA `(.L_x_24) ;  /* 0x0000006400fc9947 */ /* 0x002fea0003800000 */
.L_x_23:
[----:B01----:R-:W0:Y:S01]  /*1b30*/  LDS.128 R88, [R88+UR14+0x32180] ;  /* 0x0321800e58587984 */ /* 0x003e220008000c00 */
[----:B------:R-:W-:Y:S02]  /*1b40*/  UIADD3 UR8, UR14, 0x180, URZ ;  /* 0x000001800e087890 */ /* 0x000fe4000fffe03f */
[----:B------:R-:W-:Y:S02]  /*1b50*/  UIADD3 UR9, UR14, 0xa180, URZ ;  /* 0x0000a1800e097890 */ /* 0x000fe4000fffe03f */
[----:B------:R-:W-:Y:S02]  /*1b60*/  USHF.R.U32.HI UR8, URZ, 0x4, UR8 ;  /* 0x000000043f087899 */ /* 0x000fe40008011608 */
[----:B------:R-:W-:Y:S02]  /*1b70*/  USHF.R.U32.HI UR9, URZ, 0x4, UR9 ;  /* 0x000000043f097899 */ /* 0x000fe40008011609 */
[----:B------:R-:W-:Y:S02]  /*1b80*/  ULOP3.LUT UR8, UR8, 0x3fff, URZ, 0xc0, !UPT ;  /* 0x00003fff08087892 */ /* 0x000fe4000f8ec03f */
[----:B------:R-:W-:-:S02]  /*1b90*/  ULOP3.LUT UR9, UR9, 0x3fff, URZ, 0xc0, !UPT ;  /* 0x00003fff09097892 */ /* 0x000fc4000f8ec03f */
[----:B------:R-:W-:Y:S02]  /*1ba0*/  ULOP3.LUT UR8, UR8, 0x10000, URZ, 0xfc, !UPT ;  /* 0x0001000008087892 */ /* 0x000fe4000f8efc3f */
[----:B------:R-:W-:Y:S02]  /*1bb0*/  ULOP3.LUT UR9, UR9, 0x10000, URZ, 0xfc, !UPT ;  /* 0x0001000009097892 */ /* 0x000fe4000f8efc3f */
[----:B------:R-:W-:Y:S02]  /*1bc0*/  ULEA UR19, UR18, UR8, 0x9 ;  /* 0x0000000812137291 */ /* 0x000fe4000f8e483f */
[----:B------:R-:W-:Y:S01]  /*1bd0*/  ULEA UR22, UR18, UR9, 0xb ;  /* 0x0000000912167291 */ /* 0x000fe2000f8e583f */
[----:B------:R-:W-:Y:S02]  /*1be0*/  UMOV UR11, 0x40000040 ;  /* 0x40000040000b7882 */ /* 0x000fe40000000000 */
[----:B------:R-:W-:Y:S02]  /*1bf0*/  UMOV UR9, 0x40000040 ;  /* 0x4000004000097882 */ /* 0x000fe40000000000 */
[----:B------:R-:W-:-:S02]  /*1c00*/  UMOV UR8, UR19 ;  /* 0x0000001300087c82 */ /* 0x000fc40008000000 */
[----:B------:R-:W-:Y:S01]  /*1c10*/  UMOV UR10, UR22 ;  /* 0x00000016000a7c82 */ /* 0x000fe20008000000 */
[----:B0-----:R-:W-:-:S06]  /*1c20*/  WARPGROUP.ARRIVE ;  /* 0x00000000000079c5 */ /* 0x001fcc0000000000 */
[----:B------:R-:W-:Y:S01]  /*1c30*/  HGMMA.SP.64x128x32.F32.BF16 R24, gdesc[UR8], R24, UP0, R88, 0x0 ;  /* 0x09e05800081879f0 */ /* 0x000fe2000bf01a18 */
[----:B------:R-:W-:Y:S02]  /*1c40*/  UIADD3 UR8, UR19, 0x2, URZ ;  /* 0x0000000213087890 */ /* 0x000fe4000fffe03f */
[----:B------:R-:W-:Y:S01]  /*1c50*/  UIADD3 UR10, UR22, 0x4, URZ ;  /* 0x00000004160a7890 */ /* 0x000fe2000fffe03f */
[----:B------:R-:W-:Y:S01]  /*1c60*/  UMOV UR9, 0x40000040 ;  /* 0x4000004000097882 */ /* 0x000fe20000000000 */
[----:B------:R-:W-:-:S11]  /*1c70*/  UMOV UR11, 0x40000040 ;  /* 0x40000040000b7882 */ /* 0x000fd60000000000 */
[----:B------:R-:W-:Y:S01]  /*1c80*/  HGMMA.SP.64x128x32.F32.BF16 R24, gdesc[UR8], R24, R89, 0x0 ;  /* 0x09e05900081879f0 */ /* 0x000fe20008701a18 */
        /* <DEDUP_REMOVED lines=9> */
[----:B------:R-:W-:Y:S03]  /*1d20*/  HGMMA.SP.64x128x32.F32.BF16 R24, gdesc[UR8], R24, R91, 0x0, gsb0 ;  /* 0x09e05b00081879f0 */ /* 0x000fe60008001a18 */
[----:B------:R-:W-:Y:S02]  /*1d30*/  WARPGROUP.DEPBAR.LE gsb0, 0x0 ;  /* 0x00008000000079c5 */ /* 0x000fe40000010000 */
[----:B------:R-:W-:Y:S05]  /*1d40*/  @!P2 BRA `(.L_x_25) ;  /* 0x000000000004a947 */ /* 0x000fea0003800000 */
[----:B------:R-:W-:Y:S01]  /*1d50*/  BPT.TRAP 0x1 ;  /* 0x000000040000795c */ /* 0x000fe20000300000 */
.L_x_25:
[----:B------:R-:W-:Y:S02]  /*1d60*/  @P0 LEA R88, R93, UR14, 0x3 ;  /* 0x0000000e5d580c11 */ /* 0x000fe4000f8e18ff */
[----:B------:R-:W-:-:S03]  /*1d70*/  ISETP.GT.U32.AND P1, PT, R6, 0x1, PT ;  /* 0x000000010600780c */ /* 0x000fc60003f24070 */
[----:B------:R-:W-:-:S05]  /*1d80*/  @P0 VIADD R88, R88, 0x28 ;  /* 0x0000002858580836 */ /* 0x000fca0000000000 */
[----:B------:R-:W-:-:S04]  /*1d90*/  @P0 PRMT R88, R7, 0x654, R88 ;  /* 0x0000065407580816 */ /* 0x000fc80000000058 */
[----:B------:R0:W-:Y:S01]  /*1da0*/  @P0 SYNCS.ARRIVE.TRANS64.RED.A1T0 RZ, [R88+URZ], RZ ;  /* 0x000000ff58ff09a7 */ /* 0x0001e2000810043f */
[----:B------:R-:W-:Y:S05]  /*1db0*/  @P1 BRA `(.L_x_26) ;  /* 0x0000000000041947 */ /* 0x000fea0003800000 */
[----:B------:R-:W-:Y:S01]  /*1dc0*/  BPT.TRAP 0x1 ;  /* 0x000000040000795c */ /* 0x000fe20000300000 */
.L_x_26:
[----:B------:R-:W-:Y:S01]  /*1dd0*/  UIADD3 UR18, UR18, 0x1, URZ ;  /* 0x0000000112127890 */ /* 0x000fe2000fffe03f */
[C---:B------:R-:W-:Y:S01]  /*1de0*/  ISETP.GT.AND P2, PT, R92.reuse, 0x1, PT ;  /* 0x000000015c00780c */ /* 0x040fe20003f44270 */
[----:B------:R-:W-:Y:S02]  /*1df0*/  VIADD R93, R93, 0x1 ;  /* 0x000000015d5d7836 */ /* 0x000fe40000000000 */
[----:B------:R-:W-:Y:S01]  /*1e00*/  UISETP.NE.AND UP0, UPT, UR18, 0x5, UPT ;  /* 0x000000051200788c */ /* 0x000fe2000bf05270 */
[----:B------:R-:W-:Y:S02]  /*1e10*/  VIADD R92, R92, 0xffffffff ;  /* 0xffffffff5c5c7836 */ /* 0x000fe40000000000 */
[C---:B------:R-:W-:Y:S01]  /*1e20*/  ISETP.NE.AND P1, PT, R93.reuse, 0x5, PT ;  /* 0x000000055d00780c */ /* 0x040fe20003f25270 */
[----:B------:R-:W-:Y:S02]  /*1e30*/  USEL UR8, URZ, 0x1, UP0 ;  /* 0x000000013f087887 */ /* 0x000fe40008000000 */
[----:B------:R-:W-:Y:S01]  /*1e40*/  USEL UR18, UR18, URZ, UP0 ;  /* 0x0000003f12127287 */ /* 0x000fe20008000000 */
[----:B------:R-:W-:Y:S01]  /*1e50*/  SEL R93, R93, RZ, P1 ;  /* 0x000000ff5d5d7207 */ /* 0x000fe20000800000 */
[----:B------:R-:W-:-:S02]  /*1e60*/  UPLOP3.LUT UP0, UPT, UPT, UPT, UPT, 0x80, 0x0 ;  /* 0x000000000000789c */ /* 0x000fc40003f0f070 */
[----:B------:R-:W-:Y:S01]  /*1e70*/  LOP3.LUT R94, R94, UR8, RZ, 0x3c, !PT ;  /* 0x000000085e5e7c12 */ /* 0x000fe2000f8e3cff */
[----:B------:R-:W-:Y:S08]  /*1e80*/  @P2 BRA `(.L_x_27) ;  /* 0xfffffff800f42947 */ /* 0x000ff0000383ffff */
.L_x_20:
[----:B------:R-:W-:Y:S01]  /*1e90*/  IMAD.U32 R89, RZ, RZ, UR27 ;  /* 0x0000001bff597e24 */ /* 0x000fe2000f8e00ff */
[----:B0-----:R-:W-:Y:S01]  /*1ea0*/  SHF.L.U32 R88, R102, 0x1f, RZ ;  /* 0x0000001f66587819 */ /* 0x001fe200000006ff */
[----:B------:R-:W-:Y:S01]  /*1eb0*/  UIADD3 UR5, UR5, UR24, URZ ;  /* 0x0000001805057290 */ /* 0x000fe2000fffe03f */
[----:B------:R-:W-:Y:S01]  /*1ec0*/  SHF.R.S32.HI R92, RZ, 0x1f, R0 ;  /* 0x0000001fff5c7819 */ /* 0x000fe20000011400 */
[----:B------:R0:W-:Y:S01]  /*1ed0*/  SYNCS.ARRIVE.TRANS64.A1T0 RZ, [R89+UR23], RZ ;  /* 0x000000ff59ff79a7 */ /* 0x0001e20008100017 */
[----:B------:R-:W-:Y:S02]  /*1ee0*/  WARPGROUP.DEPBAR.LE gsb0, 0x0 ;  /* 0x00008000000079c5 */ /* 0x000fe40000010000 */
[----:B------:R-:W-:Y:S02]  /*1ef0*/  UISETP.GE.U32.AND UP1, UPT, UR24, 0x5, UPT ;  /* 0x000000051800788c */ /* 0x000fe4000bf26070 */
[----:B------:R-:W-:Y:S01]  /*1f00*/  UISETP.GT.U32.AND UP0, UPT, UR5, 0x4, UPT ;  /* 0x000000040500788c */ /* 0x000fe2000bf04070 */
[----:B------:R-:W1:Y:S03]  /*1f10*/  SYNCS.PHASECHK.TRANS64.TRYWAIT P1, [UR16+0x8], R88 ;  /* 0x00000858ff0075a7 */ /* 0x000e660008020150 */
[----:B------:R-:W-:-:S04]  /*1f20*/  UISETP.LT.U32.AND UP0, UPT, UR24, 0x5, UP0 ;  /* 0x000000051800788c */ /* 0x000fc80008701070 */
[----:B------:R-:W-:Y:S02]  /*1f30*/  USEL UR10, URZ, 0x1, !UP0 ;  /* 0x000000013f0a7887 */ /* 0x000fe4000c000000 */
[----:B------:R-:W-:Y:S02]  /*1f40*/  @UP1 UIMAD.WIDE.U32 UR8, UR5, -0x33333333, URZ ;  /* 0xcccccccd050818a5 */ /* 0x000fe4000f8e003f */
[----:B------:R-:W-:Y:S02]  /*1f50*/  ULOP3.LUT UR4, UR4, UR10, URZ, 0x3c, !UPT ;  /* 0x0000000a04047292 */ /* 0x000fe4000f8e3c3f */
[----:B------:R-:W-:-:S04]  /*1f60*/  @UP1 USHF.R.U32.HI UR8, URZ, 0x2, UR9 ;  /* 0x000000023f081899 */ /* 0x000fc80008011609 */
[----:B------:R-:W-:Y:S01]  /*1f70*/  @UP1 ULOP3.LUT UR4, UR4, 0x1, UR8, 0x78, !UPT ;  /* 0x0000000104041892 */ /* 0x000fe2000f8e7808 */
[----:B01----:R-:W-:Y:S11]  /*1f80*/  @!P1 BRA `(.L_x_28) ;  /* 0x0000006000fc9947 */ /* 0x003ff60003800000 */
.L_x_185:
[----:B------:R-:W-:Y:S01]  /*1f90*/  ULDC.64 UR8, c[0x0][0x6d0] ;  /* 0x0001b40000087ab9 */ /* 0x000fe20000000a00 */
[----:B------:R-:W-:Y:S02]  /*1fa0*/  IMAD.SHL.U32 R96, R5, 0x40, RZ ;  /* 0x0000004005607824 */ /* 0x000fe400078e00ff */
[----:B------:R-:W-:Y:S02]  /*1fb0*/  IMAD R91, R92, UR8, RZ ;  /* 0x000000085c5b7c24 */ /* 0x000fe4000f8e02ff */
[----:B0-----:R-:W-:Y:S01]  /*1fc0*/  IMAD.WIDE.U32 R88, R0, UR8, R10 ;  /* 0x0000000800587c25 */ /* 0x001fe2000f8e000a */
[----:B------:R-:W-:Y:S01]  /*1fd0*/  ULDC UR8, c[0x0][0x284] ;  /* 0x0000a10000087ab9 */ /* 0x000fe20000000800 */
[----:B------:R-:W-:Y:S02]  /*1fe0*/  SHF.R.S32.HI R97, RZ, 0x1f, R96 ;  /* 0x0000001fff617819 */ /* 0x000fe40000011460 */
[----:B------:R-:W-:Y:S01]  /*1ff0*/  IMAD.SHL.U32 R5, R4, 0x80, RZ ;  /* 0x0000008004057824 */ /* 0x000fe200078e00ff */
[----:B------:R-:W-:Y:S01]  /*2000*/  ISETP.GE.AND P1, PT, R96, UR8, PT ;  /* 0x0000000860007c0c */ /* 0x000fe2000bf26270 */
[----:B------:R-:W-:Y:S01]  /*2010*/  ULDC UR8, c[0x0][0x288] ;  /* 0x0000a20000087ab9 */ /* 0x000fe20000000800 */
[----:B------:R-:W-:Y:S01]  /*2020*/  IMAD R91, R0, UR9, R91 ;  /* 0x00000009005b7c24 */ /* 0x000fe2000f8e025b */
[----:B------:R-:W-:-:S02]  /*2030*/  IADD3 R88, P2, R96, R88, RZ ;  /* 0x0000005860587210 */ /* 0x000fc40007f5e0ff */
[----:B------:R-:W-:Y:S02]  /*2040*/  ISETP.GE.OR P1, PT, R5, UR8, P1 ;  /* 0x0000000805007c0c */ /* 0x000fe40008f26670 */
[----:B------:R-:W-:-:S11]  /*2050*/  IADD3.X R89, R97, R89, R91, P2, !PT ;  /* 0x0000005961597210 */ /* 0x000fd600017fe45b */
[----:B------:R-:W-:Y:S05]  /*2060*/  @P1 BRA `(.L_x_29) ;  /* 0x0000004800741947 */ /* 0x000fea0003800000 */
[----:B------:R-:W0:Y:S01]  /*2070*/  LDC.64 R112, c[0x0][0x6c8] ;  /* 0x0001b200ff707b82 */ /* 0x000e220000000a00 */
[----:B----45:R-:W-:Y:S01]  /*2080*/  FSETP.NEU.AND P3, PT, R14, RZ, PT ;  /* 0x000000ff0e00720b */ /* 0x030fe20003f6d000 */
[----:B------:R-:W-:Y:S01]  /*2090*/  IMAD.WIDE R98, R4, 0x80, R16 ;  /* 0x0000008004627825 */ /* 0x000fe200078e0210 */
[----:B------:R-:W-:Y:S03]  /*20a0*/  BSSY B0, `(.L_x_29) ;  /* 0x0000499000007945 */ /* 0x000fe60003800000 */
[----:B------:R-:W-:Y:S02]  /*20b0*/  IMAD.IADD R5, R18, 0x1, -R5 ;  /* 0x0000000112057824 */ /* 0x000fe400078e0a05 */
[----:B------:R-:W-:-:S03]  /*20c0*/  IMAD.IADD R4, R15, 0x1, -R96 ;  /* 0x000000010f047824 */ /* 0x000fc600078e0a60 */
[----:B------:R-:W-:-:S04]  /*20d0*/  ISETP.GT.AND P2, PT, R5, RZ, PT ;  /* 0x000000ff0500720c */ /* 0x000fc80003f44270 */
[----:B------:R-:W-:Y:S01]  /*20e0*/  ISETP.GT.AND P1, PT, R4, RZ, P2 ;  /* 0x000000ff0400720c */ /* 0x000fe20001724270 */
[-C--:B0-----:R-:W-:Y:S02]  /*20f0*/  IMAD R90, R99, R112.reuse, RZ ;  /* 0x00000070635a7224 */ /* 0x081fe400078e02ff */
[----:B------:R-:W-:-:S04]  /*2100*/  IMAD.WIDE.U32 R100, R98, R112, R88 ;  /* 0x0000007062647225 */ /* 0x000fc800078e0058 */
[----:B------:R-:W-:-:S04]  /*2110*/  IMAD R89, R98, R113, R90 ;  /* 0x0000007162597224 */ /* 0x000fc800078e025a */
[----:B------:R-:W-:Y:S01]  /*2120*/  IMAD.IADD R111, R101, 0x1, R89 ;  /* 0x00000001656f7824 */ /* 0x000fe200078e0259 */
[----:B------:R-:W-:Y:S06]  /*2130*/  @!P3 BRA `(.L_x_30) ;  /* 0x0000003000d0b947 */ /* 0x000fec0003800000 */
[----:B------:R-:W-:Y:S01]  /*2140*/  ULDC.64 UR8, c[0x0][0x6b8] ;  /* 0x0001ae0000087ab9 */ /* 0x000fe20000000a00 */
[----:B------:R-:W-:Y:S01]  /*2150*/  ULDC.64 UR30, c[0x0][0x6b0] ;  /* 0x0001ac00001e7ab9 */ /* 0x000fe20000000a00 */
[----:B------:R-:W-:Y:S01]  /*2160*/  IMAD.WIDE.U32 R88, R0, UR8, R10 ;  /* 0x0000000800587c25 */ /* 0x000fe2000f8e000a */
[----:B------:R-:W-:Y:S01]  /*2170*/  ULDC.64 UR10, c[0x0][0x6a8] ;  /* 0x0001aa00000a7ab9 */ /* 0x000fe20000000a00 */
[----:B------:R-:W0:Y:S01]  /*2180*/  LDC.64 R94, c[0x0][0x6b0] ;  /* 0x0001ac00ff5e7b82 */ /* 0x000e220000000a00 */
[----:B------:R-:W-:Y:S01]  /*2190*/  ULDC.64 UR18, c[0x0][0x6c0] ;  /* 0x0001b00000127ab9 */ /* 0x000fe20000000a00 */
[----:B------:R-:W-:Y:S01]  /*21a0*/  IMAD R91, R92, UR8, RZ ;  /* 0x000000085c5b7c24 */ /* 0x000fe2000f8e02ff */
[----:B------:R-:W-:Y:S01]  /*21b0*/  IADD3 R90, P3, R96, R88, RZ ;  /* 0x00000058605a7210 */ /* 0x000fe20007f7e0ff */
[----:B------:R-:W-:Y:S02]  /*21c0*/  IMAD R93, R99, UR30, RZ ;  /* 0x0000001e635d7c24 */ /* 0x000fe4000f8e02ff */
[----:B------:R-:W-:-:S02]  /*21d0*/  IMAD R107, R0, UR9, R91 ;  /* 0x00000009006b7c24 */ /* 0x000fc4000f8e025b */
[----:B------:R-:W-:-:S03]  /*21e0*/  IMAD R109, R98, UR31, R93 ;  /* 0x0000001f626d7c24 */ /* 0x000fc6000f8e025d */
[----:B------:R-:W-:-:S03]  /*21f0*/  IADD3.X R91, R97, R89, R107, P3, !PT ;  /* 0x00000059615b7210 */ /* 0x000fc60001ffe46b */
[----:B------:R-:W-:-:S04]  /*2200*/  IMAD.WIDE.U32 R88, R98, UR30, R90 ;  /* 0x0000001e62587c25 */ /* 0x000fc8000f8e005a */
[----:B------:R-:W-:Y:S01]  /*2210*/  IMAD.IADD R89, R89, 0x1, R109 ;  /* 0x0000000159597824 */ /* 0x000fe200078e026d */
[----:B------:R-:W-:-:S04]  /*2220*/  LEA R92, P3, R88, UR10, 0x2 ;  /* 0x0000000a585c7c11 */ /* 0x000fc8000f8610ff */
[----:B------:R-:W-:-:S05]  /*2230*/  LEA.HI.X R93, R88, UR11, R89, 0x2, P3 ;  /* 0x0000000b585d7c11 */ /* 0x000fca00098f1459 */
[----:B------:R-:W2:Y:S01]  /*2240*/  @P1 LDG.E.LTC128B R105, desc[UR20][R92.64] ;  /* 0x000000145c691981 */ /* 0x000ea2000c1e1920 */
[C---:B------:R-:W-:Y:S01]  /*2250*/  LEA R88, P3, R100.reuse, UR18, 0x2 ;  /* 0x0000001264587c11 */ /* 0x040fe2000f8610ff */
[----:B------:R-:W-:Y:S03]  /*2260*/  BSSY B1, `(.L_x_31) ;  /* 0x0000018000017945 */ /* 0x000fe60003800000 */
[----:B------:R-:W-:Y:S01]  /*2270*/  LEA.HI.X R89, R100, UR19, R111, 0x2, P3 ;  /* 0x0000001364597c11 */ /* 0x000fe200098f146f */
[----:B0-----:R-:W-:-:S04]  /*2280*/  IMAD.WIDE.U32 R100, R98, UR30, R94 ;  /* 0x0000001e62647c25 */ /* 0x001fc8000f8e005e */
[----:B------:R-:W-:Y:S02]  /*2290*/  IMAD.IADD R101, R109, 0x1, R101 ;  /* 0x000000016d657824 */ /* 0x000fe400078e0265 */
[----:B------:R-:W-:-:S04]  /*22a0*/  IMAD.WIDE.U32 R94, R98, UR30, R96 ;  /* 0x0000001e625e7c25 */ /* 0x000fc8000f8e0060 */
[----:B--2---:R-:W-:-:S04]  /*22b0*/  FMUL R99, R105, R14 ;  /* 0x0000000e69637220 */ /* 0x004fc80000400000 */
[----:B------:R-:W-:Y:S01]  /*22c0*/  FFMA R111, R24, R13, R99 ;  /* 0x0000000d186f7223 */ /* 0x000fe20000000063 */
[-C--:B------:R-:W-:Y:S02]  /*22d0*/  IADD3 R24, P3, R90, R100.reuse, RZ ;  /* 0x000000645a187210 */ /* 0x080fe40007f7e0ff */
[----:B------:R-:W-:Y:S02]  /*22e0*/  IADD3 R100, P5, P6, R10, R100, R96 ;  /* 0x000000640a647210 */ /* 0x000fe40007ebe060 */
[----:B------:R0:W-:Y:S01]  /*22f0*/  @P1 STG.E desc[UR20][R88.64], R111 ;  /* 0x0000006f58001986 */ /* 0x0001e2000c101914 */
[----:B------:R-:W-:Y:S01]  /*2300*/  IMAD.X R91, R101, 0x1, R91, P3 ;  /* 0x00000001655b7824 */ /* 0x000fe200018e065b */
[----:B------:R-:W-:Y:S02]  /*2310*/  ISETP.GT.AND P3, PT, R5, 0x1, PT ;  /* 0x000000010500780c */ /* 0x000fe40003f64270 */
[----:B------:R-:W-:Y:S02]  /*2320*/  IADD3.X R101, R11, R101, R97, P5, P6 ;  /* 0x000000650b657210 */ /* 0x000fe40002fec461 */
[----:B------:R-:W-:-:S02]  /*2330*/  ISETP.GT.AND P5, PT, R4, RZ, P3 ;  /* 0x000000ff0400720c */ /* 0x000fc40001fa4270 */
[----:B------:R-:W-:Y:S02]  /*2340*/  IADD3 R98, P1, R10, R94, RZ ;  /* 0x0000005e0a627210 */ /* 0x000fe40007f3e0ff */
[----:B------:R-:W-:Y:S02]  /*2350*/  LEA R94, P6, R112, R88, 0x2 ;  /* 0x00000058705e7211 */ /* 0x000fe400078c10ff */
[----:B------:R-:W-:Y:S02]  /*2360*/  IADD3.X R99, R11, R109, R95, P1, !PT ;  /* 0x0000006d0b637210 */ /* 0x000fe40000ffe45f */
[----:B------:R-:W-:Y:S02]  /*2370*/  LEA R90, P1, R24, UR10, 0x2 ;  /* 0x0000000a185a7c11 */ /* 0x000fe4000f8210ff */
[----:B------:R-:W-:Y:S01]  /*2380*/  LEA.HI.X R95, R112, R89, R113, 0x2, P6 ;  /* 0x00000059705f7211 */ /* 0x000fe200030f1471 */
[----:B------:R-:W-:Y:S01]  /*2390*/  IMAD.WIDE.U32 R96, R0, UR8, R98 ;  /* 0x0000000800607c25 */ /* 0x000fe2000f8e0062 */
[----:B------:R-:W-:-:S03]  /*23a0*/  LEA.HI.X R91, R24, UR11, R91, 0x2, P1 ;  /* 0x0000000b185b7c11 */ /* 0x000fc600088f145b */
[----:B------:R-:W-:Y:S01]  /*23b0*/  IMAD.IADD R99, R107, 0x1, R97 ;  /* 0x000000016b637824 */ /* 0x000fe200078e0261 */
[----:B0-----:R-:W-:Y:S06]  /*23c0*/  @!P5 BRA `(.L_x_32) ;  /* 0x000000000004d947 */ /* 0x001fec0003800000 */
[----:B------:R0:W5:Y:S02]  /*23d0*/  LDG.E.LTC128B R105, desc[UR20][R90.64] ;  /* 0x000000145a697981 */ /* 0x000164000c1e1920 */
.L_x_32:
[----:B------:R-:W-:Y:S05]  /*23e0*/  BSYNC B1 ;  /* 0x0000000000017941 */ /* 0x000fea0003800000 */
.L_x_31:
[----:B-----5:R-:W-:Y:S01]  /*23f0*/  FMUL R98, R105, R14 ;  /* 0x0000000e69627220 */ /* 0x020fe20000400000 */
[----:B------:R-:W-:Y:S01]  /*2400*/  ISETP.GT.AND P2, PT, R4, 0x8, P2 ;  /* 0x000000080400780c */ /* 0x000fe20001744270 */
[----:B------:R-:W-:Y:S01]  /*2410*/  BSSY B1, `(.L_x_33) ;  /* 0x0000009000017945 */ /* 0x000fe20003800000 */
[C---:B------:R-:W-:Y:S01]  /*2420*/  LEA R24, P6, R96.reuse, UR10, 0x2 ;  /* 0x0000000a60187c11 */ /* 0x040fe2000f8c10ff */
[----:B------:R-:W-:Y:S01]  /*2430*/  FFMA R109, R25, R13, R98 ;  /* 0x0000000d196d7223 */ /* 0x000fe20000000062 */
[----:B------:R-:W-:Y:S02]  /*2440*/  ISETP.GT.AND P1, PT, R5, 0x8, PT ;  /* 0x000000080500780c */ /* 0x000fe40003f24270 */
[----:B------:R-:W-:Y:S01]  /*2450*/  LEA.HI.X R25, R96, UR11, R99, 0x2, P6 ;  /* 0x0000000b60197c11 */ /* 0x000fe2000b0f1463 */
[----:B------:R-:W-:Y:S01]  /*2460*/  IMAD.WIDE.U32 R96, R0, UR8, R100 ;  /* 0x0000000800607c25 */ /* 0x000fe2000f8e0064 */
[----:B------:R1:W-:Y:S05]  /*2470*/  @P5 STG.E desc[UR20][R94.64], R109 ;  /* 0x0000006d5e005986 */ /* 0x0003ea000c101914 */
[----:B------:R-:W-:Y:S05]  /*2480*/  @!P2 BRA `(.L_x_34) ;  /* 0x000000000004a947 */ /* 0x000fea0003800000 */
[----:B------:R2:W5:Y:S02]  /*2490*/  LDG.E.LTC128B R105, desc[UR20][R24.64+0x20] ;  /* 0x0000201418697981 */ /* 0x000564000c1e1920 */
.L_x_34:
[----:B------:R-:W-:Y:S05]  /*24a0*/  BSYNC B1 ;  /* 0x0000000000017941 */ /* 0x000fea0003800000 */
.L_x_33:
[----:B--2--5:R-:W-:Y:S01]  /*24b0*/  FMUL R25, R105, R14 ;  /* 0x0000000e69197220 */ /* 0x024fe20000400000 */
[----:B------:R-:W-:Y:S01]  /*24c0*/  ISETP.GT.AND P3, PT, R4, 0x8, P3 ;  /* 0x000000080400780c */ /* 0x000fe20001f64270 */
[----:B------:R-:W-:Y:S01]  /*24d0*/  IMAD.IADD R97, R107, 0x1, R97 ;  /* 0x000000016b617824 */ /* 0x000fe200078e0261 */
[----:B------:R-:W-:Y:S01]  /*24e0*/  LEA R24, P5, R96, UR10, 0x2 ;  /* 0x0000000a60187c11 */ /* 0x000fe2000f8a10ff */
[----:B------:R-:W-:Y:S01]  /*24f0*/  FFMA R99, R26, R13, R25 ;  /* 0x0000000d1a637223 */ /* 0x000fe20000000019 */
[----:B------:R-:W-:Y:S02]  /*2500*/  BSSY B1, `(.L_x_35) ;  /* 0x0000005000017945 */ /* 0x000fe40003800000 */
[----:B------:R-:W-:Y:S02]  /*2510*/  LEA.HI.X R25, R96, UR11, R97, 0x2, P5 ;  /* 0x0000000b60197c11 */ /* 0x000fe4000a8f1461 */
[----:B------:R2:W-:Y:S05]  /*2520*/  @P2 STG.E desc[UR20][R88.64+0x20], R99 ;  /* 0x0000206358002986 */ /* 0x0005ea000c101914 */
[----:B------:R-:W-:Y:S05]  /*2530*/  @!P3 BRA `(.L_x_36) ;  /* 0x000000000004b947 */ /* 0x000fea0003800000 */
[----:B------:R3:W5:Y:S02]  /*2540*/  LDG.E.LTC128B R105, desc[UR20][R24.64+0x20] ;  /* 0x0000201418697981 */ /* 0x000764000c1e1920 */
.L_x_36:
[----:B------:R-:W-:Y:S05]  /*2550*/  BSYNC B1 ;  /* 0x0000000000017941 */ /* 0x000fea0003800000 */
.L_x_35:
[----:B-----5:R-:W-:Y:S01]  /*2560*/  FMUL R0, R105, R14 ;  /* 0x0000000e69007220 */ /* 0x020fe20000400000 */
[----:B------:R-:W-:Y:S01]  /*2570*/  ISETP.GT.AND P6, PT, R4, RZ, P1 ;  /* 0x000000ff0400720c */ /* 0x000fe20000fc4270 */
[----:B------:R-:W-:Y:S01]  /*2580*/  BSSY B1, `(.L_x_37) ;  /* 0x0000008000017945 */ /* 0x000fe20003800000 */
[----:B---3--:R-:W-:Y:S01]  /*2590*/  IADD3 R24, P5, R92, UR12, RZ ;  /* 0x0000000c5c187c10 */ /* 0x008fe2000ffbe0ff */
[----:B------:R-:W-:Y:S01]  /*25a0*/  FFMA R97, R27, R13, R0 ;  /* 0x0000000d1b617223 */ /* 0x000fe20000000000 */
[----:B------:R-:W-:Y:S02]  /*25b0*/  IADD3 R26, P2, R88, UR15, RZ ;  /* 0x0000000f581a7c10 */ /* 0x000fe4000ff5e0ff */
[----:B------:R-:W-:Y:S02]  /*25c0*/  IADD3.X R25, R93, UR7, RZ, P5, !PT ;  /* 0x000000075d197c10 */ /* 0x000fe4000affe4ff */
[----:B------:R3:W-:Y:S05]  /*25d0*/  @P3 STG.E desc[UR20][R94.64+0x20], R97 ;  /* 0x000020615e003986 */ /* 0x0007ea000c101914 */
[----:B------:R-:W-:Y:S05]  /*25e0*/  @!P6 BRA `(.L_x_38) ;  /* 0x000000000004e947 */ /* 0x000fea0003800000 */
[----:B------:R4:W5:Y:S02]  /*25f0*/  LDG.E.LTC128B R105, desc[UR20][R24.64] ;  /* 0x0000001418697981 */ /* 0x000964000c1e1920 */
.L_x_38:
[----:B------:R-:W-:Y:S05]  /*2600*/  BSYNC B1 ;  /* 0x0000000000017941 */ /* 0x000fea0003800000 */
.L_x_37:
[----:B------:R-:W-:Y:S01]  /*2610*/  ISETP.GT.AND P3, PT, R5, 0x9, PT ;  /* 0x000000090500780c */ /* 0x000fe20003f64270 */
[----:B---3-5:R-:W-:Y:S01]  /*2620*/  FMUL R97, R105, R14 ;  /* 0x0000000e69617220 */ /* 0x028fe20000400000 */
[----:B------:R-:W-:Y:S01]  /*2630*/  IADD3.X R27, R89, UR13, RZ, P2, !PT ;  /* 0x0000000d591b7c10 */ /* 0x000fe200097fe4ff */
[----:B------:R-:W-:Y:S01]  /*2640*/  BSSY B1, `(.L_x_39) ;  /* 0x0000009000017945 */ /* 0x000fe20003800000 */
[----:B------:R-:W-:Y:S01]  /*2650*/  ISETP.GT.AND P2, PT, R4, RZ, P3 ;  /* 0x000000ff0400720c */ /* 0x000fe20001f44270 */
[----:B--2---:R-:W-:Y:S01]  /*2660*/  FFMA R99, R28, R13, R97 ;  /* 0x0000000d1c637223 */ /* 0x004fe20000000061 */
[----:B------:R-:W-:-:S04]  /*2670*/  IADD3 R98, P5, R94, UR15, RZ ;  /* 0x0000000f5e627c10 */ /* 0x000fc8000ffbe0ff */
[----:B------:R2:W-:Y:S01]  /*2680*/  @P6 STG.E desc[UR20][R26.64], R99 ;  /* 0x000000631a006986 */ /* 0x0005e2000c101914 */
[----:B------:R-:W-:-:S04]  /*2690*/  IADD3 R96, P6, R90, UR12, RZ ;  /* 0x0000000c5a607c10 */ /* 0x000fc8000ffde0ff */
[----:B------:R-:W-:Y:S02]  /*26a0*/  IADD3.X R97, R91, UR7, RZ, P6, !PT ;  /* 0x000000075b617c10 */ /* 0x000fe4000b7fe4ff */
[----:B------:R-:W-:Y:S07]  /*26b0*/  @!P2 BRA `(.L_x_40) ;  /* 0x000000000004a947 */ /* 0x000fee0003800000 */
[----:B------:R3:W5:Y:S02]  /*26c0*/  LDG.E.LTC128B R105, desc[UR20][R96.64] ;  /* 0x0000001460697981 */ /* 0x000764000c1e1920 */
.L_x_40:
[----:B------:R-:W-:Y:S05]  /*26d0*/  BSYNC B1 ;  /* 0x0000000000017941 */ /* 0x000fea0003800000 */
.L_x_39:
[----:B-----5:R-:W-:Y:S01]  /*26e0*/  FMUL R0, R105, R14 ;  /* 0x0000000e69007220 */ /* 0x020fe20000400000 */
[----:B--2---:R-:W-:Y:S01]  /*26f0*/  IADD3.X R99, R95, UR13, RZ, P5, !PT ;  /* 0x0000000d5f637c10 */ /* 0x004fe2000affe4ff */
[----:B------:R-:W-:Y:S01]  /*2700*/  BSSY B1, `(.L_x_41) ;  /* 0x0000008000017945 */ /* 0x000fe20003800000 */
[----:B------:R-:W-:Y:S01]  /*2710*/  ISETP.GT.AND P1, PT, R4, 0x8, P1 ;  /* 0x000000080400780c */ /* 0x000fe20000f24270 */
[----:B------:R-:W-:Y:S01]  /*2720*/  FFMA R101, R29, R13, R0 ;  /* 0x0000000d1d657223 */ /* 0x000fe20000000000 */
[----:B------:R-:W-:-:S04]  /*2730*/  IADD3 R28, P5, R92, UR26, RZ ;  /* 0x0000001a5c1c7c10 */ /* 0x000fc8000ffbe0ff */
[----:B------:R2:W-:Y:S01]  /*2740*/  @P2 STG.E desc[UR20][R98.64], R101 ;  /* 0x0000006562002986 */ /* 0x0005e2000c101914 */
[----:B------:R-:W-:-:S06]  /*2750*/  IADD3.X R29, R93, UR29, RZ, P5, !PT ;  /* 0x0000001d5d1d7c10 */ /* 0x000fcc000affe4ff */
[----:B------:R-:W-:Y:S05]  /*2760*/  @!P1 BRA `(.L_x_42) ;  /* 0x0000000000049947 */ /* 0x000fea0003800000 */
[----:B------:R0:W5:Y:S02]  /*2770*/  LDG.E.LTC128B R105, desc[UR20][R28.64] ;  /* 0x000000141c697981 */ /* 0x000164000c1e1920 */
.L_x_42:
[----:B------:R-:W-:Y:S05]  /*2780*/  BSYNC B1 ;  /* 0x0000000000017941 */ /* 0x000fea0003800000 */
.L_x_41:
[----:B0----5:R-:W-:Y:S01]  /*2790*/  FMUL R29, R105, R14 ;  /* 0x0000000e691d7220 */ /* 0x021fe20000400000 */
[----:B------:R-:W-:Y:S01]  /*27a0*/  IADD3 R28, P6, R88, UR25, RZ ;  /* 0x00000019581c7c10 */ /* 0x000fe2000ffde0ff */
[----:B------:R-:W-:Y:S01]  /*27b0*/  BSSY B1, `(.L_x_43) ;  /* 0x000000b000017945 */ /* 0x000fe20003800000 */
[----:B------:R-:W-:Y:S01]  /*27c0*/  ISETP.GT.AND P5, PT, R4, 0x8, P3 ;  /* 0x000000080400780c */ /* 0x000fe20001fa4270 */
[----:B------:R-:W-:Y:S01]  /*27d0*/  FFMA R93, R30, R13, R29 ;  /* 0x0000000d1e5d7223 */ /* 0x000fe2000000001d */
[----:B------:R-:W-:Y:S02]  /*27e0*/  IADD3.X R29, R89, UR28, RZ, P6, !PT ;  /* 0x0000001c591d7c10 */ /* 0x000fe4000b7fe4ff */
[----:B------:R-:W-:Y:S02]  /*27f0*/  IADD3 R88, P3, R90, UR26, RZ ;  /* 0x0000001a5a587c10 */ /* 0x000fe4000ff7e0ff */
[----:B------:R-:W-:Y:S01]  /*2800*/  ISETP.GT.AND P2, PT, R5, 0x10, PT ;  /* 0x000000100500780c */ /* 0x000fe20003f44270 */
[----:B------:R0:W-:Y:S01]  /*2810*/  @P1 STG.E desc[UR20][R28.64], R93 ;  /* 0x0000005d1c001986 */ /* 0x0001e2000c101914 */
[----:B------:R-:W-:-:S02]  /*2820*/  IADD3 R92, P6, R94, UR25, RZ ;  /* 0x000000195e5c7c10 */ /* 0x000fc4000ffde0ff */
[----:B------:R-:W-:-:S03]  /*2830*/  IADD3.X R89, R91, UR29, RZ, P3, !PT ;  /* 0x0000001d5b597c10 */ /* 0x000fc60009ffe4ff */
[----:B------:R-:W-:Y:S08]  /*2840*/  @!P5 BRA `(.L_x_44) ;  /* 0x000000000004d947 */ /* 0x000ff00003800000 */
[----:B------:R0:W5:Y:S02]  /*2850*/  LDG.E.LTC128B R105, desc[UR20][R88.64] ;  /* 0x0000001458697981 */ /* 0x000164000c1e1920 */
.L_x_44:
[----:B------:R-:W-:Y:S05]  /*2860*/  BSYNC B1 ;  /* 0x0000000000017941 */ /* 0x000fea0003800000 */
.L_x_43:
[----:B-----5:R-:W-:Y:S01]  /*2870*/  FMUL R0, R105, R14 ;  /* 0x0000000e69007220 */ /* 0x020fe20000400000 */
[----:B0-----:R-:W-:Y:S01]  /*2880*/  IADD3.X R93, R95, UR28, RZ, P6, !PT ;  /* 0x0000001c5f5d7c10 */ /* 0x001fe2000b7fe4ff */
[----:B------:R-:W-:Y:S01]  /*2890*/  BSSY B1, `(.L_x_45) ;  /* 0x0000009000017945 */ /* 0x000fe20003800000 */
[----:B------:R-:W-:Y:S01]  /*28a0*/  ISETP.GT.AND P3, PT, R4, RZ, P2 ;  /* 0x000000ff0400720c */ /* 0x000fe20001764270 */
[----:B------:R-:W-:Y:S01]  /*28b0*/  FFMA R31, R31, R13, R0 ;  /* 0x0000000d1f1f7223 */ /* 0x000fe20000000000 */
[----:B------:R-:W-:Y:S02]  /*28c0*/  IADD3 R28, P1, R24, UR12, RZ ;  /* 0x0000000c181c7c10 */ /* 0x000fe4000ff3e0ff */
[----:B------:R-:W-:Y:S02]  /*28d0*/  IADD3 R30, P6, R26, UR15, RZ ;  /* 0x0000000f1a1e7c10 */ /* 0x000fe4000ffde0ff */
[----:B------:R0:W-:Y:S01]  /*28e0*/  @P5 STG.E desc[UR20][R92.64], R31 ;  /* 0x0000001f5c005986 */ /* 0x0001e2000c101914 */
[----:B------:R-:W-:-:S06]  /*28f0*/  IADD3.X R29, R25, UR7, RZ, P1, !PT ;  /* 0x00000007191d7c10 */ /* 0x000fcc0008ffe4ff */
[----:B------:R-:W-:Y:S05]  /*2900*/  @!P3 BRA `(.L_x_46) ;  /* 0x000000000004b947 */ /* 0x000fea0003800000 */
[----:B------:R0:W5:Y:S02]  /*2910*/  LDG.E.LTC128B R105, desc[UR20][R28.64] ;  /* 0x000000141c697981 */ /* 0x000164000c1e1920 */
.L_x_46:
[----:B------:R-:W-:Y:S05]  /*2920*/  BSYNC B1 ;  /* 0x0000000000017941 */ /* 0x000fea0003800000 */
.L_x_45:
[----:B------:R-:W-:Y:S01]  /*2930*/  ISETP.GT.AND P1, PT, R5, 0x11, PT ;  /* 0x000000110500780c */ /* 0x000fe20003f24270 */
[----:B-----5:R-:W-:Y:S01]  /*2940*/  FMUL R89, R105, R14 ;  /* 0x0000000e69597220 */ /* 0x020fe20000400000 */
[----:B0-----:R-:W-:Y:S01]  /*2950*/  IADD3.X R31, R27, UR13, RZ, P6, !PT ;  /* 0x0000000d1b1f7c10 */ /* 0x001fe2000b7fe4ff */
[----:B------:R-:W-:Y:S01]  /*2960*/  BSSY B1, `(.L_x_47) ;  /* 0x0000009000017945 */ /* 0x000fe20003800000 */
[----:B------:R-:W-:Y:S01]  /*2970*/  ISETP.GT.AND P5, PT, R4, RZ, P1 ;  /* 0x000000ff0400720c */ /* 0x000fe20000fa4270 */
[----:B------:R-:W-:Y:S01]  /*2980*/  FFMA R91, R32, R13, R89 ;  /* 0x0000000d205b7223 */ /* 0x000fe20000000059 */
[----:B------:R-:W-:-:S04]  /*2990*/  IADD3 R90, P6, R98, UR15, RZ ;  /* 0x0000000f625a7c10 */ /* 0x000fc8000ffde0ff */
[----:B------:R0:W-:Y:S01]  /*29a0*/  @P3 STG.E desc[UR20][R30.64], R91 ;  /* 0x0000005b1e003986 */ /* 0x0001e2000c101914 */
[----:B------:R-:W-:-:S04]  /*29b0*/  IADD3 R88, P3, R96, UR12, RZ ;  /* 0x0000000c60587c10 */ /* 0x000fc8000ff7e0ff */
[----:B------:R-:W-:Y:S02]  /*29c0*/  IADD3.X R89, R97, UR7, RZ, P3, !PT ;  /* 0x0000000761597c10 */ /* 0x000fe40009ffe4ff */
[----:B------:R-:W-:Y:S07]  /*29d0*/  @!P5 BRA `(.L_x_48) ;  /* 0x000000000004d947 */ /* 0x000fee0003800000 */
[----:B------:R0:W5:Y:S02]  /*29e0*/  LDG.E.LTC128B R105, desc[UR20][R88.64] ;  /* 0x0000001458697981 */ /* 0x000164000c1e1920 */
.L_x_48:
[----:B------:R-:W-:Y:S05]  /*29f0*/  BSYNC B1 ;  /* 0x0000000000017941 */ /* 0x000fea0003800000 */
.L_x_47:
[----:B-----5:R-:W-:Y:S01]  /*2a00*/  FMUL R0, R105, R14 ;  /* 0x0000000e69007220 */ /* 0x020fe20000400000 */
[----:B0-----:R-:W-:Y:S01]  /*2a10*/  IADD3.X R91, R99, UR13, RZ, P6, !PT ;  /* 0x0000000d635b7c10 */ /* 0x001fe2000b7fe4ff */
[----:B------:R-:W-:Y:S01]  /*2a20*/  BSSY B1, `(.L_x_49) ;  /* 0x0000008000017945 */ /* 0x000fe20003800000 */
[----:B------:R-:W-:Y:S01]  /*2a30*/  ISETP.GT.AND P3, PT, R4, 0x8, P2 ;  /* 0x000000080400780c */ /* 0x000fe20001764270 */
[----:B------:R-:W-:Y:S01]  /*2a40*/  FFMA R33, R33, R13, R0 ;  /* 0x0000000d21217223 */ /* 0x000fe20000000000 */
[----:B----4-:R-:W-:-:S04]  /*2a50*/  IADD3 R24, P2, R24, UR26, RZ ;  /* 0x0000001a18187c10 */ /* 0x010fc8000ff5e0ff */
[----:B------:R0:W-:Y:S01]  /*2a60*/  @P5 STG.E desc[UR20][R90.64], R33 ;  /* 0x000000215a005986 */ /* 0x0001e2000c101914 */
[----:B------:R-:W-:-:S06]  /*2a70*/  IADD3.X R25, R25, UR29, RZ, P2, !PT ;  /* 0x0000001d19197c10 */ /* 0x000fcc00097fe4ff */
[----:B------:R-:W-:Y:S05]  /*2a80*/  @!P3 BRA `(.L_x_50) ;  /* 0x000000000004b947 */ /* 0x000fea0003800000 */
[----:B------:R4:W5:Y:S02]  /*2a90*/  LDG.E.LTC128B R105, desc[UR20][R24.64] ;  /* 0x0000001418697981 */ /* 0x000964000c1e1920 */
.L_x_50:
[----:B------:R-:W-:Y:S05]  /*2aa0*/  BSYNC B1 ;  /* 0x0000000000017941 */ /* 0x000fea0003800000 */
.L_x_49:
[----:B----45:R-:W-:Y:S01]  /*2ab0*/  FMUL R25, R105, R14 ;  /* 0x0000000e69197220 */ /* 0x030fe20000400000 */
[----:B------:R-:W-:Y:S01]  /*2ac0*/  IADD3 R24, P5, R26, UR25, RZ ;  /* 0x000000191a187c10 */ /* 0x000fe2000ffbe0ff */
[----:B------:R-:W-:Y:S01]  /*2ad0*/  BSSY B1, `(.L_x_51) ;  /* 0x000000b000017945 */ /* 0x000fe20003800000 */
[----:B------:R-:W-:Y:S01]  /*2ae0*/  ISETP.GT.AND P1, PT, R4, 0x8, P1 ;  /* 0x000000080400780c */ /* 0x000fe20000f24270 */
[----:B0-----:R-:W-:Y:S01]  /*2af0*/  FFMA R33, R34, R13, R25 ;  /* 0x0000000d22217223 */ /* 0x001fe20000000019 */
        /* <DEDUP_REMOVED lines=8> */
.L_x_52:
[----:B------:R-:W-:Y:S05]  /*2b80*/  BSYNC B1 ;  /* 0x0000000000017941 */ /* 0x000fea0003800000 */
.L_x_51:
[----:B-----5:R-:W-:Y:S01]  /*2b90*/  FMUL R0, R105, R14 ;  /* 0x0000000e69007220 */ /* 0x020fe20000400000 */
[----:B0-----:R-:W-:Y:S01]  /*2ba0*/  IADD3.X R33, R99, UR28, RZ, P5, !PT ;  /* 0x0000001c63217c10 */ /* 0x001fe2000affe4ff */
[----:B------:R-:W-:Y:S01]  /*2bb0*/  BSSY B1, `(.L_x_53) ;  /* 0x0000009000017945 */ /* 0x000fe20003800000 */
[----:B------:R-:W-:Y:S01]  /*2bc0*/  ISETP.GT.AND P3, PT, R4, RZ, P2 ;  /* 0x000000ff0400720c */ /* 0x000fe20001764270 */
[----:B------:R-:W-:Y:S01]  /*2bd0*/  FFMA R35, R35, R13, R0 ;  /* 0x0000000d23237223 */ /* 0x000fe20000000000 */
[----:B------:R-:W-:Y:S02]  /*2be0*/  IADD3 R24, P6, R28, UR12, RZ ;  /* 0x0000000c1c187c10 */ /* 0x000fe4000ffde0ff */
[----:B----4-:R-:W-:Y:S02]  /*2bf0*/  IADD3 R26, P5, R30, UR15, RZ ;  /* 0x0000000f1e1a7c10 */ /* 0x010fe4000ffbe0ff */
[----:B------:R0:W-:Y:S01]  /*2c00*/  @P1 STG.E desc[UR20][R32.64], R35 ;  /* 0x0000002320001986 */ /* 0x0001e2000c101914 */
[----:B------:R-:W-:-:S06]  /*2c10*/  IADD3.X R25, R29, UR7, RZ, P6, !PT ;  /* 0x000000071d197c10 */ /* 0x000fcc000b7fe4ff */
[----:B------:R-:W-:Y:S05]  /*2c20*/  @!P3 BRA `(.L_x_54) ;  /* 0x000000000004b947 */ /* 0x000fea0003800000 */
[----:B------:R4:W5:Y:S02]  /*2c30*/  LDG.E.LTC128B R105, desc[UR20][R24.64] ;  /* 0x0000001418697981 */ /* 0x000964000c1e1920 */
.L_x_54:
[----:B------:R-:W-:Y:S05]  /*2c40*/  BSYNC B1 ;  /* 0x0000000000017941 */ /* 0x000fea0003800000 */
.L_x_53:
[----:B------:R-:W-:Y:S01]  /*2c50*/  ISETP.GT.AND P1, PT, R5, 0x19, PT ;  /* 0x000000190500780c */ /* 0x000fe20003f24270 */
[----:B0----5:R-:W-:Y:S01]  /*2c60*/  FMUL R33, R105, R14 ;  /* 0x0000000e69217220 */ /* 0x021fe20000400000 */
[----:B------:R-:W-:Y:S01]  /*2c70*/  IADD3.X R27, R31, UR13, RZ, P5, !PT ;  /* 0x0000000d1f1b7c10 */ /* 0x000fe2000affe4ff */
        /* <DEDUP_REMOVED lines=9> */
.L_x_56:
[----:B------:R-:W-:Y:S05]  /*2d10*/  BSYNC B1 ;  /* 0x0000000000017941 */ /* 0x000fea0003800000 */
.L_x_55:
[----:B-----5:R-:W-:Y:S01]  /*2d20*/  FMUL R0, R105, R14 ;  /* 0x0000000e69007220 */ /* 0x020fe20000400000 */
[----:B0-----:R-:W-:Y:S01]  /*2d30*/  IADD3.X R35, R91, UR13, RZ, P6, !PT ;  /* 0x0000000d5b237c10 */ /* 0x001fe2000b7fe4ff */
        /* <DEDUP_REMOVED lines=8> */
.L_x_58:
[----:B------:R-:W-:Y:S05]  /*2dc0*/  BSYNC B1 ;  /* 0x0000000000017941 */ /* 0x000fea0003800000 */
.L_x_57:
        /* <DEDUP_REMOVED lines=13> */
.L_x_60:
[----:B------:R-:W-:Y:S05]  /*2ea0*/  BSYNC B1 ;  /* 0x0000000000017941 */ /* 0x000fea0003800000 */
.L_x_59:
        /* <DEDUP_REMOVED lines=11> */
.L_x_62:
[----:B------:R-:W-:Y:S05]  /*2f60*/  BSYNC B1 ;  /* 0x0000000000017941 */ /* 0x000fea0003800000 */
.L_x_61:
        /* <DEDUP_REMOVED lines=12> */
.L_x_64:
[----:B------:R-:W-:Y:S05]  /*3030*/  BSYNC B1 ;  /* 0x0000000000017941 */ /* 0x000fea0003800000 */
.L_x_63:
        /* <DEDUP_REMOVED lines=10> */
.L_x_66:
[----:B------:R-:W-:Y:S05]  /*30e0*/  BSYNC B1 ;  /* 0x0000000000017941 */ /* 0x000fea0003800000 */
.L_x_65:
        /* <DEDUP_REMOVED lines=13> */
.L_x_68:
[----:B------:R-:W-:Y:S05]  /*31c0*/  BSYNC B1 ;  /* 0x0000000000017941 */ /* 0x000fea0003800000 */
.L_x_67:
        /* <DEDUP_REMOVED lines=11> */
.L_x_70:
[----:B------:R-:W-:Y:S05]  /*3280*/  BSYNC B1 ;  /* 0x0000000000017941 */ /* 0x000fea0003800000 */
.L_x_69:
[----:B------:R-:W-:Y:S01]  /*3290*/  ISETP.GT.AND P1, PT, R5, 0x29, PT ;  /* 0x000000290500780c */ /* 0x000fe20003f24270 */
[----:B-----5:R-:W-:Y:S01]  /*32a0*/  FMUL R33, R105, R14 ;  /* 0x0000000e69217220 */ /* 0x020fe20000400000 */
        /* <DEDUP_REMOVED lines=10> */
.L_x_72:
[----:B------:R-:W-:Y:S05]  /*3350*/  BSYNC B1 ;  /* 0x0000000000017941 */ /* 0x000fea0003800000 */
.L_x_71:
        /* <DEDUP_REMOVED lines=10> */
.L_x_74:
[----:B------:R-:W-:Y:S05]  /*3400*/  BSYNC B1 ;  /* 0x0000000000017941 */ /* 0x000fea0003800000 */
.L_x_73:
        /* <DEDUP_REMOVED lines=13> */
.L_x_76:
[----:B------:R-:W-:Y:S05]  /*34e0*/  BSYNC B1 ;  /* 0x0000000000017941 */ /* 0x000fea0003800000 */
.L_x_75:
        /* <DEDUP_REMOVED lines=11> */
.L_x_78:
[----:B------:R-:W-:Y:S05]  /*35a0*/  BSYNC B1 ;  /* 0x0000000000017941 */ /* 0x000fea0003800000 */
.L_x_77:
        /* <DEDUP_REMOVED lines=12> */
.L_x_80:
[----:B------:R-:W-:Y:S05]  /*3670*/  BSYNC B1 ;  /* 0x0000000000017941 */ /* 0x000fea0003800000 */
.L_x_79:
        /* <DEDUP_REMOVED lines=10> */
.L_x_82:
[----:B------:R-:W-:Y:S05]  /*3720*/  BSYNC B1 ;  /* 0x0000000000017941 */ /* 0x000fea0003800000 */
.L_x_81:
[----:B----45:R-:W-:Y:S01]  /*3730*/  FMUL R25, R105, R14 ;  /* 0x0000000e69197220 */ /* 0x030fe20000400000 */
        /* <DEDUP_REMOVED lines=12> */
.L_x_84:
[----:B------:R-:W-:Y:S05]  /*3800*/  BSYNC B1 ;  /* 0x0000000000017941 */ /* 0x000fea0003800000 */
.L_x_83:
[----:B-----5:R-:W-:Y:S01]  /*3810*/  FMUL R0, R105, R14 ;  /* 0x0000000e69007220 */ /* 0x020fe20000400000 */
[----:B----4-:R-:W-:Y:S01]  /*3820*/  IADD3.X R41, R35, UR28, RZ, P5, !PT ;  /* 0x0000001c23297c10 */ /* 0x010fe2000affe4ff */
[----:B------:R-:W-:Y:S01]  /*3830*/  BSSY B1, `(.L_x_85) ;  /* 0x0000009000017945 */ /* 0x000fe20003800000 */
[----:B------:R-:W-:Y:S01]  /*3840*/  ISETP.GT.AND P3, PT, R4, RZ, P2 ;  /* 0x000000ff0400720c */ /* 0x000fe20001764270 */
[----:B------:R-:W-:Y:S01]  /*3850*/  FFMA R51, R51, R13, R0 ;  /* 0x0000000d33337223 */ /* 0x000fe20000000000 */
[----:B------:R-:W-:Y:S02]  /*3860*/  IADD3 R24, P6, R28, UR12, RZ ;  /* 0x0000000c1c187c10 */ /* 0x000fe4000ffde0ff */
[----:B0-----:R-:W-:Y:S02]  /*3870*/  IADD3 R26, P5, R30, UR15, RZ ;  /* 0x0000000f1e1a7c10 */ /* 0x001fe4000ffbe0ff */
[----:B------:R0:W-:Y:S01]  /*3880*/  @P1 STG.E desc[UR20][R40.64], R51 ;  /* 0x0000003328001986 */ /* 0x0001e2000c101914 */
[----:B------:R-:W-:-:S06]  /*3890*/  IADD3.X R25, R29, UR7, RZ, P6, !PT ;  /* 0x000000071d197c10 */ /* 0x000fcc000b7fe4ff */
[----:B------:R-:W-:Y:S05]  /*38a0*/  @!P3 BRA `(.L_x_86) ;  /* 0x000000000004b947 */ /* 0x000fea0003800000 */
[----:B------:R4:W5:Y:S02]  /*38b0*/  LDG.E.LTC128B R105, desc[UR20][R24.64] ;  /* 0x0000001418697981 */ /* 0x000964000c1e1920 */
.L_x_86:
[----:B------:R-:W-:Y:S05]  /*38c0*/  BSYNC B1 ;  /* 0x0000000000017941 */ /* 0x000fea0003800000 */
.L_x_85:
        /* <DEDUP_REMOVED lines=12> */
.L_x_88:
[----:B------:R-:W-:Y:S05]  /*3990*/  BSYNC B1 ;  /* 0x0000000000017941 */ /* 0x000fea0003800000 */
.L_x_87:
        /* <DEDUP_REMOVED lines=10> */
.L_x_90:
[----:B------:R-:W-:Y:S05]  /*3a40*/  BSYNC B1 ;  /* 0x0000000000017941 */ /* 0x000fea0003800000 */
.L_x_89:
        /* <DEDUP_REMOVED lines=13> */
.L_x_92:
[----:B------:R-:W-:Y:S05]  /*3b20*/  BSYNC B1 ;  /* 0x0000000000017941 */ /* 0x000fea0003800000 */
.L_x_91:
        /* <DEDUP_REMOVED lines=11> */
.L_x_94:
[----:B------:R-:W-:Y:S05]  /*3be0*/  BSYNC B1 ;  /* 0x0000000000017941 */ /* 0x000fea0003800000 */
.L_x_93:
        /* <DEDUP_REMOVED lines=12> */
.L_x_96:
[----:B------:R-:W-:Y:S05]  /*3cb0*/  BSYNC B1 ;  /* 0x0000000000017941 */ /* 0x000fea0003800000 */
.L_x_95:
        /* <DEDUP_REMOVED lines=10> */
.L_x_98:
[----:B------:R-:W-:Y:S05]  /*3d60*/  BSYNC B1 ;  /* 0x0000000000017941 */ /* 0x000fea0003800000 */
.L_x_97:
        /* <DEDUP_REMOVED lines=13> */
.L_x_100:
[----:B------:R-:W-:Y:S05]  /*3e40*/  BSYNC B1 ;  /* 0x0000000000017941 */ /* 0x000fea0003800000 */
.L_x_99:
        /* <DEDUP_REMOVED lines=11> */
.L_x_102:
[----:B------:R-:W-:Y:S05]  /*3f00*/  BSYNC B1 ;  /* 0x0000000000017941 */ /* 0x000fea0003800000 */
.L_x_101:
        /* <DEDUP_REMOVED lines=12> */
.L_x_104:
[----:B------:R-:W-:Y:S05]  /*3fd0*/  BSYNC B1 ;  /* 0x0000000000017941 */ /* 0x000fea0003800000 */
.L_x_103:
        /* <DEDUP_REMOVED lines=10> */
.L_x_106:
[----:B------:R-:W-:Y:S05]  /*4080*/  BSYNC B1 ;  /* 0x0000000000017941 */ /* 0x000fea0003800000 */
.L_x_105:
        /* <DEDUP_REMOVED lines=13> */
.L_x_108:
[----:B------:R-:W-:Y:S05]  /*4160*/  BSYNC B1 ;  /* 0x0000000000017941 */ /* 0x000fea0003800000 */
.L_x_107:
        /* <DEDUP_REMOVED lines=11> */
.L_x_110:
[----:B------:R-:W-:Y:S05]  /*4220*/  BSYNC B1 ;  /* 0x0000000000017941 */ /* 0x000fea0003800000 */
.L_x_109:
        /* <DEDUP_REMOVED lines=12> */
.L_x_112:
[----:B------:R-:W-:Y:S05]  /*42f0*/  BSYNC B1 ;  /* 0x0000000000017941 */ /* 0x000fea0003800000 */
.L_x_111:
        /* <DEDUP_REMOVED lines=10> */
.L_x_114:
[----:B------:R-:W-:Y:S05]  /*43a0*/  BSYNC B1 ;  /* 0x0000000000017941 */ /* 0x000fea0003800000 */
.L_x_113:
        /* <DEDUP_REMOVED lines=13> */
.L_x_116:
[----:B------:R-:W-:Y:S05]  /*4480*/  BSYNC B1 ;  /* 0x0000000000017941 */ /* 0x000fea0003800000 */
.L_x_115:
        /* <DEDUP_REMOVED lines=11> */
.L_x_118:
[----:B------:R-:W-:Y:S05]  /*4540*/  BSYNC B1 ;  /* 0x0000000000017941 */ /* 0x000fea0003800000 */
.L_x_117:
        /* <DEDUP_REMOVED lines=12> */
.L_x_120:
[----:B------:R-:W-:Y:S05]  /*4610*/  BSYNC B1 ;  /* 0x0000000000017941 */ /* 0x000fea0003800000 */
.L_x_119:
        /* <DEDUP_REMOVED lines=10> */
.L_x_122:
[----:B------:R-:W-:Y:S05]  /*46c0*/  BSYNC B1 ;  /* 0x0000000000017941 */ /* 0x000fea0003800000 */
.L_x_121:
        /* <DEDUP_REMOVED lines=13> */
.L_x_124:
[----:B------:R-:W-:Y:S05]  /*47a0*/  BSYNC B1 ;  /* 0x0000000000017941 */ /* 0x000fea0003800000 */
.L_x_123:
        /* <DEDUP_REMOVED lines=11> */
.L_x_126:
[----:B------:R-:W-:Y:S05]  /*4860*/  BSYNC B1 ;  /* 0x0000000000017941 */ /* 0x000fea0003800000 */
.L_x_125:
        /* <DEDUP_REMOVED lines=12> */
.L_x_128:
[----:B------:R-:W-:Y:S05]  /*4930*/  BSYNC B1 ;  /* 0x0000000000017941 */ /* 0x000fea0003800000 */
.L_x_127:
        /* <DEDUP_REMOVED lines=10> */
.L_x_130:
[----:B------:R-:W-:Y:S05]  /*49e0*/  BSYNC B1 ;  /* 0x0000000000017941 */ /* 0x000fea0003800000 */
.L_x_129:
        /* <DEDUP_REMOVED lines=13> */
.L_x_132:
[----:B------:R-:W-:Y:S05]  /*4ac0*/  BSYNC B1 ;  /* 0x0000000000017941 */ /* 0x000fea0003800000 */
.L_x_131:
        /* <DEDUP_REMOVED lines=11> */
.L_x_134:
[----:B------:R-:W-:Y:S05]  /*4b80*/  BSYNC B1 ;  /* 0x0000000000017941 */ /* 0x000fea0003800000 */
.L_x_133:
        /* <DEDUP_REMOVED lines=12> */
.L_x_136:
[----:B------:R-:W-:Y:S05]  /*4c50*/  BSYNC B1 ;  /* 0x0000000000017941 */ /* 0x000fea0003800000 */
.L_x_135:
        /* <DEDUP_REMOVED lines=10> */
.L_x_138:
[----:B------:R-:W-:Y:S05]  /*4d00*/  BSYNC B1 ;  /* 0x0000000000017941 */ /* 0x000fea0003800000 */
.L_x_137:
        /* <DEDUP_REMOVED lines=13> */
.L_x_140:
[----:B------:R-:W-:Y:S05]  /*4de0*/  BSYNC B1 ;  /* 0x0000000000017941 */ /* 0x000fea0003800000 */
.L_x_139:
        /* <DEDUP_REMOVED lines=11> */
.L_x_142:
[----:B------:R-:W-:Y:S05]  /*4ea0*/  BSYNC B1 ;  /* 0x0000000000017941 */ /* 0x000fea0003800000 */
.L_x_141:
        /* <DEDUP_REMOVED lines=12> */
.L_x_144:
[----:B------:R-:W-:Y:S05]  /*4f70*/  BSYNC B1 ;  /* 0x0000000000017941 */ /* 0x000fea0003800000 */
.L_x_143:
[----:B-----5:R-:W-:Y:S01]  /*4f80*/  FMUL R0, R105, R14 ;  /* 0x0000000e69007220 */ /* 0x020fe20000400000 */
[----:B0-----:R-:W-:Y:S01]  /*4f90*/  IADD3.X R39, R35, UR13, RZ, P5, !PT ;  /* 0x0000000d23277c10 */ /* 0x001fe2000affe4ff */
[----:B------:R-:W-:Y:S01]  /*4fa0*/  BSSY B1, `(.L_x_145) ;  /* 0x0000009000017945 */ /* 0x000fe20003800000 */
[----:B------:R-:W-:Y:S01]  /*4fb0*/  ISETP.GT.AND P2, PT, R4, 0x8, P2 ;  /* 0x000000080400780c */ /* 0x000fe20001744270 */
[----:B------:R-:W-:Y:S01]  /*4fc0*/  FFMA R81, R81, R13, R0 ;  /* 0x0000000d51517223 */ /* 0x000fe20000000000 */
[----:B----4-:R-:W-:Y:S02]  /*4fd0*/  IADD3 R24, P5, R24, UR26, RZ ;  /* 0x0000001a18187c10 */ /* 0x010fe4000ffbe0ff */
[----:B------:R-:W-:Y:S02]  /*4fe0*/  IADD3 R40, P6, R26, UR25, RZ ;  /* 0x000000191a287c10 */ /* 0x000fe4000ffde0ff */
[----:B------:R0:W-:Y:S01]  /*4ff0*/  @P3 STG.E desc[UR20][R38.64], R81 ;  /* 0x0000005126003986 */ /* 0x0001e2000c101914 */
[----:B------:R-:W-:-:S06]  /*5000*/  IADD3.X R25, R25, UR29, RZ, P5, !PT ;  /* 0x0000001d19197c10 */ /* 0x000fcc000affe4ff */
[----:B------:R-:W-:Y:S05]  /*5010*/  @!P2 BRA `(.L_x_146) ;  /* 0x000000000004a947 */ /* 0x000fea0003800000 */
[----:B------:R4:W5:Y:S02]  /*5020*/  LDG.E.LTC128B R105, desc[UR20][R24.64] ;  /* 0x0000001418697981 */ /* 0x000964000c1e1920 */
.L_x_146:
[----:B------:R-:W-:Y:S05]  /*5030*/  BSYNC B1 ;  /* 0x0000000000017941 */ /* 0x000fea0003800000 */
.L_x_145:
[----:B------:R-:W-:Y:S01]  /*5040*/  ISETP.GT.AND P1, PT, R4, 0x8, P1 ;  /* 0x000000080400780c */ /* 0x000fe20000f24270 */
[----:B----45:R-:W-:Y:S01]  /*5050*/  FMUL R25, R105, R14 ;  /* 0x0000000e69197220 */ /* 0x030fe20000400000 */
[----:B------:R-:W-:Y:S01]  /*5060*/  IADD3.X R41, R27, UR28, RZ, P6, !PT ;  /* 0x0000001c1b297c10 */ /* 0x000fe2000b7fe4ff */
[----:B------:R-:W-:Y:S01]  /*5070*/  BSSY B1, `(.L_x_147) ;  /* 0x000000a000017945 */ /* 0x000fe20003800000 */
[C---:B------:R-:W-:Y:S01]  /*5080*/  ISETP.GT.AND P5, PT, R5.reuse, 0x78, PT ;  /* 0x000000780500780c */ /* 0x040fe20003fa4270 */
[----:B------:R-:W-:Y:S01]  /*5090*/  FFMA R27, R82, R13, R25 ;  /* 0x0000000d521b7223 */ /* 0x000fe20000000019 */
[----:B------:R-:W-:Y:S02]  /*50a0*/  ISETP.GT.AND P3, PT, R5, 0x79, PT ;  /* 0x000000790500780c */ /* 0x000fe40003f64270 */
[----:B------:R-:W-:Y:S02]  /*50b0*/  IADD3 R26, P6, R34, UR25, RZ ;  /* 0x00000019221a7c10 */ /* 0x000fe4000ffde0ff */
[----:B------:R4:W-:Y:S01]  /*50c0*/  @P2 STG.E desc[UR20][R40.64], R27 ;  /* 0x0000001b28002986 */ /* 0x0009e2000c101914 */
[----:B------:R-:W-:-:S04]  /*50d0*/  IADD3 R24, P2, R32, UR26, RZ ;  /* 0x0000001a20187c10 */ /* 0x000fc8000ff5e0ff */
[----:B------:R-:W-:Y:S01]  /*50e0*/  IADD3.X R25, R33, UR29, RZ, P2, !PT ;  /* 0x0000001d21197c10 */ /* 0x000fe200097fe4ff */
[----:B------:R-:W-:Y:S08]  /*50f0*/  @!P1 BRA `(.L_x_148) ;  /* 0x0000000000049947 */ /* 0x000ff00003800000 */
[----:B------:R0:W5:Y:S02]  /*5100*/  LDG.E.LTC128B R105, desc[UR20][R24.64] ;  /* 0x0000001418697981 */ /* 0x000164000c1e1920 */
.L_x_148:
[----:B------:R-:W-:Y:S05]  /*5110*/  BSYNC B1 ;  /* 0x0000000000017941 */ /* 0x000fea0003800000 */
.L_x_147:
[----:B-----5:R-:W-:Y:S01]  /*5120*/  FMUL R0, R105, R14 ;  /* 0x0000000e69007220 */ /* 0x020fe20000400000 */
[----:B----4-:R-:W-:Y:S01]  /*5130*/  IADD3.X R27, R35, UR28, RZ, P6, !PT ;  /* 0x0000001c231b7c10 */ /* 0x010fe2000b7fe4ff */
[----:B------:R-:W-:Y:S01]  /*5140*/  BSSY B1, `(.L_x_149) ;  /* 0x0000009000017945 */ /* 0x000fe20003800000 */
[----:B------:R-:W-:Y:S01]  /*5150*/  ISETP.GT.AND P2, PT, R4, RZ, P5 ;  /* 0x000000ff0400720c */ /* 0x000fe20002f44270 */
[----:B------:R-:W-:Y:S01]  /*5160*/  FFMA R83, R83, R13, R0 ;  /* 0x0000000d53537223 */ /* 0x000fe20000000000 */
[----:B------:R-:W-:-:S04]  /*5170*/  IADD3 R32, P6, R30, UR15, RZ ;  /* 0x0000000f1e207c10 */ /* 0x000fc8000ffde0ff */
[----:B------:R4:W-:Y:S07]  /*5180*/  @P1 STG.E desc[UR20][R26.64], R83 ;  /* 0x000000531a001986 */ /* 0x0009ee000c101914 */
[----:B------:R-:W-:Y:S05]  /*5190*/  @!P2 BRA `(.L_x_150) ;  /* 0x00000000000ca947 */ /* 0x000fea0003800000 */
[----:B0-----:R-:W-:-:S04]  /*51a0*/  IADD3 R24, P1, R28, UR12, RZ ;  /* 0x0000000c1c187c10 */ /* 0x001fc8000ff3e0ff */
[----:B------:R-:W-:-:S05]  /*51b0*/  IADD3.X R25, R29, UR7, RZ, P1, !PT ;  /* 0x000000071d197c10 */ /* 0x000fca0008ffe4ff */
[----:B------:R0:W5:Y:S04]  /*51c0*/  LDG.E.LTC128B R105, desc[UR20][R24.64] ;  /* 0x0000001418697981 */ /* 0x000168000c1e1920 */
.L_x_150:
[----:B------:R-:W-:Y:S05]  /*51d0*/  BSYNC B1 ;  /* 0x0000000000017941 */ /* 0x000fea0003800000 */
.L_x_149:
[----:B-----5:R-:W-:Y:S01]  /*51e0*/  FMUL R5, R105, R14 ;  /* 0x0000000e69057220 */ /* 0x020fe20000400000 */
[----:B------:R-:W-:Y:S01]  /*51f0*/  IADD3.X R33, R31, UR13, RZ, P6, !PT ;  /* 0x0000000d1f217c10 */ /* 0x000fe2000b7fe4ff */
[----:B------:R-:W-:Y:S01]  /*5200*/  BSSY B1, `(.L_x_151) ;  /* 0x0000009000017945 */ /* 0x000fe20003800000 */
[----:B------:R-:W-:Y:S01]  /*5210*/  ISETP.GT.AND P1, PT, R4, RZ, P3 ;  /* 0x000000ff0400720c */ /* 0x000fe20001f24270 */
[----:B------:R-:W-:Y:S01]  /*5220*/  FFMA R5, R84, R13, R5 ;  /* 0x0000000d54057223 */ /* 0x000fe20000000005 */
[----:B----4-:R-:W-:-:S04]  /*5230*/  IADD3 R26, P6, R38, UR15, RZ ;  /* 0x0000000f261a7c10 */ /* 0x010fc8000ffde0ff */
[----:B------:R4:W-:Y:S07]  /*5240*/  @P2 STG.E desc[UR20][R32.64], R5 ;  /* 0x0000000520002986 */ /* 0x0009ee000c101914 */
[----:B------:R-:W-:Y:S05]  /*5250*/  @!P1 BRA `(.L_x_152) ;  /* 0x00000000000c9947 */ /* 0x000fea0003800000 */
[----:B0-----:R-:W-:-:S04]  /*5260*/  IADD3 R24, P2, R36, UR12, RZ ;  /* 0x0000000c24187c10 */ /* 0x001fc8000ff5e0ff */
[----:B------:R-:W-:-:S05]  /*5270*/  IADD3.X R25, R37, UR7, RZ, P2, !PT ;  /* 0x0000000725197c10 */ /* 0x000fca00097fe4ff */
[----:B------:R0:W5:Y:S04]  /*5280*/  LDG.E.LTC128B R105, desc[UR20][R24.64] ;  /* 0x0000001418697981 */ /* 0x000168000c1e1920 */
.L_x_152:
[----:B------:R-:W-:Y:S05]  /*5290*/  BSYNC B1 ;  /* 0x0000000000017941 */ /* 0x000fea0003800000 */
.L_x_151:
[----:B-----5:R-:W-:Y:S01]  /*52a0*/  FMUL R0, R105, R14 ;  /* 0x0000000e69007220 */ /* 0x020fe20000400000 */
[----:B------:R-:W-:Y:S01]  /*52b0*/  IADD3.X R27, R39, UR13, RZ, P6, !PT ;  /* 0x0000000d271b7c10 */ /* 0x000fe2000b7fe4ff */
[----:B------:R-:W-:Y:S01]  /*52c0*/  BSSY B1, `(.L_x_153) ;  /* 0x0000009000017945 */ /* 0x000fe20003800000 */
[----:B------:R-:W-:Y:S01]  /*52d0*/  ISETP.GT.AND P5, PT, R4, 0x8, P5 ;  /* 0x000000080400780c */ /* 0x000fe20002fa4270 */
[----:B------:R-:W-:Y:S01]  /*52e0*/  FFMA R85, R85, R13, R0 ;  /* 0x0000000d55557223 */ /* 0x000fe20000000000 */
[----:B0-----:R-:W-:Y:S02]  /*52f0*/  IADD3 R24, P2, R28, UR26, RZ ;  /* 0x0000001a1c187c10 */ /* 0x001fe4000ff5e0ff */
[----:B----4-:R-:W-:Y:S02]  /*5300*/  IADD3 R32, P6, R30, UR25, RZ ;  /* 0x000000191e207c10 */ /* 0x010fe4000ffde0ff */
[----:B------:R0:W-:Y:S01]  /*5310*/  @P1 STG.E desc[UR20][R26.64], R85 ;  /* 0x000000551a001986 */ /* 0x0001e2000c101914 */
[----:B------:R-:W-:-:S06]  /*5320*/  IADD3.X R25, R29, UR29, RZ, P2, !PT ;  /* 0x0000001d1d197c10 */ /* 0x000fcc00097fe4ff */
[----:B------:R-:W-:Y:S05]  /*5330*/  @!P5 BRA `(.L_x_154) ;  /* 0x000000000004d947 */ /* 0x000fea0003800000 */
[----:B------:R4:W5:Y:S02]  /*5340*/  LDG.E.LTC128B R105, desc[UR20][R24.64] ;  /* 0x0000001418697981 */ /* 0x000964000c1e1920 */
.L_x_154:
[----:B------:R-:W-:Y:S05]  /*5350*/  BSYNC B1 ;  /* 0x0000000000017941 */ /* 0x000fea0003800000 */
.L_x_153:
[----:B-----5:R-:W-:Y:S01]  /*5360*/  FMUL R5, R105, R14 ;  /* 0x0000000e69057220 */ /* 0x020fe20000400000 */
[----:B------:R-:W-:Y:S01]  /*5370*/  IADD3.X R33, R31, UR28, RZ, P6, !PT ;  /* 0x0000001c1f217c10 */ /* 0x000fe2000b7fe4ff */
[----:B------:R-:W-:Y:S01]  /*5380*/  BSSY B1, `(.L_x_155) ;  /* 0x0000008000017945 */ /* 0x000fe20003800000 */
[----:B------:R-:W-:Y:S01]  /*5390*/  ISETP.GT.AND P3, PT, R4, 0x8, P3 ;  /* 0x000000080400780c */ /* 0x000fe20001f64270 */
[----:B----4-:R-:W-:Y:S01]  /*53a0*/  FFMA R25, R86, R13, R5 ;  /* 0x0000000d56197223 */ /* 0x010fe20000000005 */
[----:B------:R-:W-:-:S04]  /*53b0*/  IADD3 R4, P1, R36, UR26, RZ ;  /* 0x0000001a24047c10 */ /* 0x000fc8000ff3e0ff */
[----:B------:R4:W-:Y:S01]  /*53c0*/  @P5 STG.E desc[UR20][R32.64], R25 ;  /* 0x0000001920005986 */ /* 0x0009e2000c101914 */
[----:B------:R-:W-:-:S06]  /*53d0*/  IADD3.X R5, R37, UR29, RZ, P1, !PT ;  /* 0x0000001d25057c10 */ /* 0x000fcc0008ffe4ff */
[----:B------:R-:W-:Y:S05]  /*53e0*/  @!P3 BRA `(.L_x_156) ;  /* 0x000000000004b947 */ /* 0x000fea0003800000 */
[----:B------:R0:W5:Y:S02]  /*53f0*/  LDG.E.LTC128B R105, desc[UR20][R4.64] ;  /* 0x0000001404697981 */ /* 0x000164000c1e1920 */
.L_x_156:
[----:B------:R-:W-:Y:S05]  /*5400*/  BSYNC B1 ;  /* 0x0000000000017941 */ /* 0x000fea0003800000 */
.L_x_155:
[----:B------:R-:W-:Y:S05]  /*5410*/  @!P3 BRA `(.L_x_157) ;  /* 0x000000140084b947 */ /* 0x000fea0003800000 */
[----:B0-----:R-:W-:Y:S01]  /*5420*/  IADD3 R4, P1, R38, UR25, RZ ;  /* 0x0000001926047c10 */ /* 0x001fe2000ff3e0ff */
[----:B-----5:R-:W-:-:S03]  /*5430*/  FMUL R0, R105, R14 ;  /* 0x0000000e69007220 */ /* 0x020fc60000400000 */
[----:B------:R-:W-:Y:S01]  /*5440*/  IADD3.X R5, R39, UR28, RZ, P1, !PT ;  /* 0x0000001c27057c10 */ /* 0x000fe20008ffe4ff */
[----:B------:R-:W-:-:S05]  /*5450*/  FFMA R87, R87, R13, R0 ;  /* 0x0000000d57577223 */ /* 0x000fca0000000000 */
[----:B------:R0:W-:Y:S01]  /*5460*/  STG.E desc[UR20][R4.64], R87 ;  /* 0x0000005704007986 */ /* 0x0001e2000c101914 */
[----:B------:R-:W-:Y:S05]  /*5470*/  BRA `(.L_x_157) ;  /* 0x00000014006c7947 */ /* 0x000fea0003800000 */
.L_x_30:
[----:B------:R-:W-:Y:S01]  /*5480*/  ISETP.GT.AND P3, PT, R5, 0x1, PT ;  /* 0x000000010500780c */ /* 0x000fe20003f64270 */
[----:B------:R-:W-:Y:S01]  /*5490*/  ULDC.64 UR8, c[0x0][0x6c0] ;  /* 0x0001b00000087ab9 */ /* 0x000fe20000000a00 */
[----:B------:R-:W-:Y:S01]  /*54a0*/  ISETP.GT.AND P2, PT, R4, 0x8, P2 ;  /* 0x000000080400780c */ /* 0x000fe20001744270 */
[-C--:B------:R-:W-:Y:S01]  /*54b0*/  FMUL R93, R24, R13.reuse ;  /* 0x0000000d185d7220 */ /* 0x080fe20000400000 */
[----:B------:R-:W-:Y:S01]  /*54c0*/  LEA R88, P6, R100, UR8, 0x2 ;  /* 0x0000000864587c11 */ /* 0x000fe2000f8c10ff */
[-C--:B------:R-:W-:Y:S01]  /*54d0*/  FMUL R95, R25, R13.reuse ;  /* 0x0000000d195f7220 */ /* 0x080fe20000400000 */
[----:B------:R-:W-:Y:S01]  /*54e0*/  ISETP.GT.AND P5, PT, R4, RZ, P3 ;  /* 0x000000ff0400720c */ /* 0x000fe20001fa4270 */
[-C--:B------:R-:W-:Y:S01]  /*54f0*/  FMUL R97, R26, R13.reuse ;  /* 0x0000000d1a617220 */ /* 0x080fe20000400000 */
[----:B------:R-:W-:Y:S01]  /*5500*/  LEA.HI.X R89, R100, UR9, R111, 0x2, P6 ;  /* 0x0000000964597c11 */ /* 0x000fe2000b0f146f */
[-C--:B------:R-:W-:Y:S01]  /*5510*/  FMUL R99, R27, R13.reuse ;  /* 0x0000000d1b637220 */ /* 0x080fe20000400000 */
[----:B------:R-:W-:Y:S01]  /*5520*/  LEA R90, P6, R112, R88, 0x2 ;  /* 0x00000058705a7211 */ /* 0x000fe200078c10ff */
[----:B------:R-:W-:Y:S01]  /*5530*/  FMUL R33, R33, R13 ;  /* 0x0000000d21217220 */ /* 0x000fe20000400000 */
[----:B------:R-:W-:Y:S01]  /*5540*/  ISETP.GT.AND P3, PT, R4, 0x8, P3 ;  /* 0x000000080400780c */ /* 0x000fe20001f64270 */
[----:B------:R0:W-:Y:S01]  /*5550*/  @P1 STG.E desc[UR20][R88.64], R93 ;  /* 0x0000005d58001986 */ /* 0x0001e2000c101914 */
[----:B------:R-:W-:Y:S01]  /*5560*/  LEA.HI.X R91, R112, R89, R113, 0x2, P6 ;  /* 0x00000059705b7211 */ /* 0x000fe200030f1471 */
[-C--:B------:R-:W-:Y:S01]  /*5570*/  FMUL R35, R35, R13.reuse ;  /* 0x0000000d23237220 */ /* 0x080fe20000400000 */
[----:B------:R-:W-:Y:S01]  /*5580*/  ISETP.GT.AND P1, PT, R5, 0x8, PT ;  /* 0x000000080500780c */ /* 0x000fe20003f24270 */
[-C--:B------:R-:W-:Y:S01]  /*5590*/  FMUL R37, R37, R13.reuse ;  /* 0x0000000d25257220 */ /* 0x080fe20000400000 */
[----:B------:R-:W-:Y:S01]  /*55a0*/  IADD3 R24, P6, R88, UR15, RZ ;  /* 0x0000000f58187c10 */ /* 0x000fe2000ffde0ff */
[----:B------:R1:W-:Y:S01]  /*55b0*/  @P5 STG.E desc[UR20][R90.64], R95 ;  /* 0x0000005f5a005986 */ /* 0x0003e2000c101914 */
[----:B------:R-:W-:Y:S01]  /*55c0*/  ISETP.GT.AND P5, PT, R4, RZ, P1 ;  /* 0x000000ff0400720c */ /* 0x000fe20000fa4270 */
[-C--:B------:R-:W-:Y:S01]  /*55d0*/  FMUL R39, R39, R13.reuse ;  /* 0x0000000d27277220 */ /* 0x080fe20000400000 */
[----:B------:R-:W-:Y:S01]  /*55e0*/  IADD3.X R25, R89, UR13, RZ, P6, !PT ;  /* 0x0000000d59197c10 */ /* 0x000fe2000b7fe4ff */
[----:B------:R2:W-:Y:S01]  /*55f0*/  @P2 STG.E desc[UR20][R88.64+0x20], R97 ;  /* 0x0000206158002986 */ /* 0x0005e2000c101914 */
[----:B------:R-:W-:Y:S01]  /*5600*/  ISETP.GT.AND P2, PT, R5, 0x9, PT ;  /* 0x000000090500780c */ /* 0x000fe20003f44270 */
[-C--:B0-----:R-:W-:Y:S01]  /*5610*/  FMUL R93, R28, R13.reuse ;  /* 0x0000000d1c5d7220 */ /* 0x081fe20000400000 */
[----:B------:R-:W-:Y:S01]  /*5620*/  IADD3 R26, P6, R90, UR15, RZ ;  /* 0x0000000f5a1a7c10 */ /* 0x000fe2000ffde0ff */
[----:B------:R0:W-:Y:S01]  /*5630*/  @P3 STG.E desc[UR20][R90.64+0x20], R99 ;  /* 0x000020635a003986 */ /* 0x0001e2000c101914 */
[C---:B------:R-:W-:Y:S01]  /*5640*/  ISETP.GT.AND P3, PT, R4.reuse, RZ, P2 ;  /* 0x000000ff0400720c */ /* 0x040fe20001764270 */
[-C--:B------:R-:W-:Y:S01]  /*5650*/  FMUL R41, R41, R13.reuse ;  /* 0x0000000d29297220 */ /* 0x080fe20000400000 */
[----:B------:R-:W-:Y:S01]  /*5660*/  ISETP.GT.AND P1, PT, R4, 0x8, P1 ;  /* 0x000000080400780c */ /* 0x000fe20000f24270 */
[-C--:B-1----:R-:W-:Y:S01]  /*5670*/  FMUL R95, R29, R13.reuse ;  /* 0x0000000d1d5f7220 */ /* 0x082fe20000400000 */
[----:B------:R-:W-:Y:S01]  /*5680*/  IADD3.X R27, R91, UR13, RZ, P6, !PT ;  /* 0x0000000d5b1b7c10 */ /* 0x000fe2000b7fe4ff */
[----:B------:R1:W-:Y:S01]  /*5690*/  @P5 STG.E desc[UR20][R24.64], R93 ;  /* 0x0000005d18005986 */ /* 0x0003e2000c101914 */
[----:B------:R-:W-:Y:S01]  /*56a0*/  IADD3 R28, P5, R88, UR25, RZ ;  /* 0x00000019581c7c10 */ /* 0x000fe2000ffbe0ff */
[-C--:B--2---:R-:W-:Y:S01]  /*56b0*/  FMUL R97, R30, R13.reuse ;  /* 0x0000000d1e617220 */ /* 0x084fe20000400000 */
[----:B------:R-:W-:Y:S01]  /*56c0*/  ISETP.GT.AND P2, PT, R4, 0x8, P2 ;  /* 0x000000080400780c */ /* 0x000fe20001744270 */
[-C--:B------:R-:W-:Y:S01]  /*56d0*/  FMUL R43, R43, R13.reuse ;  /* 0x0000000d2b2b7220 */ /* 0x080fe20000400000 */
[----:B------:R-:W-:Y:S01]  /*56e0*/  IADD3.X R29, R89, UR28, RZ, P5, !PT ;  /* 0x0000001c591d7c10 */ /* 0x000fe2000affe4ff */
[-C--:B0-----:R-:W-:Y:S01]  /*56f0*/  FMUL R99, R31, R13.reuse ;  /* 0x0000000d1f637220 */ /* 0x081fe20000400000 */
[----:B------:R-:W-:Y:S01]  /*5700*/  IADD3 R88, P5, R90, UR25, RZ ;  /* 0x000000195a587c10 */ /* 0x000fe2000ffbe0ff */
[----:B------:R-:W-:Y:S01]  /*5710*/  @P3 STG.E desc[UR20][R26.64], R95 ;  /* 0x0000005f1a003986 */ /* 0x000fe2000c101914 */
[----:B------:R-:W-:Y:S01]  /*5720*/  ISETP.GT.AND P3, PT, R5, 0x10, PT ;  /* 0x000000100500780c */ /* 0x000fe20003f64270 */
[-C--:B------:R-:W-:Y:S01]  /*5730*/  FMUL R45, R45, R13.reuse ;  /* 0x0000000d2d2d7220 */ /* 0x080fe20000400000 */
[----:B------:R-:W-:Y:S01]  /*5740*/  IADD3.X R89, R91, UR28, RZ, P5, !PT ;  /* 0x0000001c5b597c10 */ /* 0x000fe2000affe4ff */
[----:B------:R-:W-:Y:S01]  /*5750*/  @P1 STG.E desc[UR20][R28.64], R97 ;  /* 0x000000611c001986 */ /* 0x000fe2000c101914 */
[----:B------:R-:W-:Y:S01]  /*5760*/  ISETP.GT.AND P5, PT, R4, RZ, P3 ;  /* 0x000000ff0400720c */ /* 0x000fe20001fa4270 */
[-C--:B-1----:R-:W-:Y:S01]  /*5770*/  FMUL R93, R32, R13.reuse ;  /* 0x0000000d205d7220 */ /* 0x082fe20000400000 */
[----:B------:R-:W-:Y:S01]  /*5780*/  ISETP.GT.AND P1, PT, R5, 0x11, PT ;  /* 0x000000110500780c */ /* 0x000fe20003f24270 */
[----:B------:R0:W-:Y:S01]  /*5790*/  @P2 STG.E desc[UR20][R88.64], R99 ;  /* 0x0000006358002986 */ /* 0x0001e2000c101914 */
[----:B------:R-:W-:Y:S01]  /*57a0*/  IADD3 R30, P6, R24, UR15, RZ ;  /* 0x0000000f181e7c10 */ /* 0x000fe2000ffde0ff */
[-C--:B------:R-:W-:Y:S01]  /*57b0*/  FMUL R47, R47, R13.reuse ;  /* 0x0000000d2f2f7220 */ /* 0x080fe20000400000 */
[----:B------:R-:W-:Y:S01]  /*57c0*/  ISETP.GT.AND P2, PT, R4, RZ, P1 ;  /* 0x000000ff0400720c */ /* 0x000fe20000f44270 */
[-C--:B------:R-:W-:Y:S01]  /*57d0*/  FMUL R49, R49, R13.reuse ;  /* 0x0000000d31317220 */ /* 0x080fe20000400000 */
[----:B------:R-:W-:Y:S01]  /*57e0*/  IADD3.X R31, R25, UR13, RZ, P6, !PT ;  /* 0x0000000d191f7c10 */ /* 0x000fe2000b7fe4ff */
[-C--:B------:R-:W-:Y:S01]  /*57f0*/  FMUL R51, R51, R13.reuse ;  /* 0x0000000d33337220 */ /* 0x080fe20000400000 */
[----:B------:R-:W-:Y:S01]  /*5800*/  IADD3 R90, P6, R26, UR15, RZ ;  /* 0x0000000f1a5a7c10 */ /* 0x000fe2000ffde0ff */
[-C--:B------:R-:W-:Y:S01]  /*5810*/  FMUL R53, R53, R13.reuse ;  /* 0x0000000d35357220 */ /* 0x080fe20000400000 */
[----:B------:R-:W-:Y:S01]  /*5820*/  ISETP.GT.AND P3, PT, R4, 0x8, P3 ;  /* 0x000000080400780c */ /* 0x000fe20001f64270 */
[----:B------:R1:W-:Y:S01]  /*5830*/  @P5 STG.E desc[UR20][R30.64], R93 ;  /* 0x0000005d1e005986 */ /* 0x0003e2000c101914 */
[----:B------:R-:W-:Y:S01]  /*5840*/  IADD3.X R91, R27, UR13, RZ, P6, !PT ;  /* 0x0000000d1b5b7c10 */ /* 0x000fe2000b7fe4ff */
[-C--:B0-----:R-:W-:Y:S01]  /*5850*/  FMUL R89, R34, R13.reuse ;  /* 0x0000000d22597220 */ /* 0x081fe20000400000 */
[----:B------:R-:W-:Y:S01]  /*5860*/  IADD3 R24, P5, R24, UR25, RZ ;  /* 0x0000001918187c10 */ /* 0x000fe2000ffbe0ff */
[-C--:B------:R-:W-:Y:S01]  /*5870*/  FMUL R55, R55, R13.reuse ;  /* 0x0000000d37377220 */ /* 0x080fe20000400000 */
[----:B------:R-:W-:Y:S01]  /*5880*/  ISETP.GT.AND P1, PT, R4, 0x8, P1 ;  /* 0x000000080400780c */ /* 0x000fe20000f24270 */
[----:B------:R-:W-:Y:S01]  /*5890*/  @P2 STG.E desc[UR20][R90.64], R33 ;  /* 0x000000215a002986 */ /* 0x000fe2000c101914 */
[----:B------:R-:W-:Y:S01]  /*58a0*/  IADD3.X R25, R25, UR28, RZ, P5, !PT ;  /* 0x0000001c19197c10 */ /* 0x000fe2000affe4ff */
[-C--:B------:R-:W-:Y:S01]  /*58b0*/  FMUL R57, R57, R13.reuse ;  /* 0x0000000d39397220 */ /* 0x080fe20000400000 */
[----:B------:R-:W-:Y:S01]  /*58c0*/  IADD3 R26, P5, R26, UR25, RZ ;  /* 0x000000191a1a7c10 */ /* 0x000fe2000ffbe0ff */
[-C--:B------:R-:W-:Y:S01]  /*58d0*/  FMUL R59, R59, R13.reuse ;  /* 0x0000000d3b3b7220 */ /* 0x080fe20000400000 */
[----:B------:R-:W-:Y:S01]  /*58e0*/  ISETP.GT.AND P2, PT, R5, 0x18, PT ;  /* 0x000000180500780c */ /* 0x000fe20003f44270 */
[----:B------:R0:W-:Y:S01]  /*58f0*/  @P3 STG.E desc[UR20][R24.64], R89 ;  /* 0x0000005918003986 */ /* 0x0001e2000c101914 */
[----:B------:R-:W-:Y:S01]  /*5900*/  IADD3.X R27, R27, UR28, RZ, P5, !PT ;  /* 0x0000001c1b1b7c10 */ /* 0x000fe2000affe4ff */
[-C--:B-1----:R-:W-:Y:S01]  /*5910*/  FMUL R93, R36, R13.reuse ;  /* 0x0000000d245d7220 */ /* 0x082fe20000400000 */
[----:B------:R-:W-:Y:S01]  /*5920*/  ISETP.GT.AND P5, PT, R4, RZ, P2 ;  /* 0x000000ff0400720c */ /* 0x000fe200017a4270 */
[-C--:B------:R-:W-:Y:S01]  /*5930*/  FMUL R61, R61, R13.reuse ;  /* 0x0000000d3d3d7220 */ /* 0x080fe20000400000 */
[----:B------:R-:W-:Y:S01]  /*5940*/  ISETP.GT.AND P3, PT, R5, 0x19, PT ;  /* 0x000000190500780c */ /* 0x000fe20003f64270 */
[----:B------:R1:W-:Y:S01]  /*5950*/  @P1 STG.E desc[UR20][R26.64], R35 ;  /* 0x000000231a001986 */ /* 0x0003e2000c101914 */
[----:B------:R-:W-:Y:S01]  /*5960*/  IADD3 R28, P6, R30, UR15, RZ ;  /* 0x0000000f1e1c7c10 */ /* 0x000fe2000ffde0ff */
[-C--:B------:R-:W-:Y:S01]  /*5970*/  FMUL R63, R63, R13.reuse ;  /* 0x0000000d3f3f7220 */ /* 0x080fe20000400000 */
[----:B------:R-:W-:Y:S01]  /*5980*/  ISETP.GT.AND P1, PT, R4, RZ, P3 ;  /* 0x000000ff0400720c */ /* 0x000fe20001f24270 */
[-C--:B------:R-:W-:Y:S01]  /*5990*/  FMUL R65, R65, R13.reuse ;  /* 0x0000000d41417220 */ /* 0x080fe20000400000 */
        /* <DEDUP_REMOVED lines=10> */
[----:B------:R-:W-:Y:S01]  /*5a40*/  ISETP.GT.AND P3, PT, R4, 0x8, P3 ;  /* 0x000000080400780c */ /* 0x000fe20001f64270 */
[----:B------:R0:W-:Y:S01]  /*5a50*/  @P1 STG.E desc[UR20][R32.64], R37 ;  /* 0x0000002520001986 */ /* 0x0001e2000c101914 */
[----:B------:R-:W-:Y:S01]  /*5a60*/  IADD3.X R25, R31, UR28, RZ, P5, !PT ;  /* 0x0000001c1f197c10 */ /* 0x000fe2000affe4ff */
[-C--:B------:R-:W-:Y:S01]  /*5a70*/  FMUL R73, R73, R13.reuse ;  /* 0x0000000d49497220 */ /* 0x080fe20000400000 */
[----:B-1----:R-:W-:Y:S01]  /*5a80*/  IADD3 R26, P5, R90, UR25, RZ ;  /* 0x000000195a1a7c10 */ /* 0x002fe2000ffbe0ff */
[-C--:B------:R-:W-:Y:S01]  /*5a90*/  FMUL R75, R75, R13.reuse ;  /* 0x0000000d4b4b7220 */ /* 0x080fe20000400000 */
[----:B------:R-:W-:Y:S01]  /*5aa0*/  ISETP.GT.AND P1, PT, R5, 0x20, PT ;  /* 0x000000200500780c */ /* 0x000fe20003f24270 */
[----:B------:R-:W-:Y:S01]  /*5ab0*/  @P2 STG.E desc[UR20][R24.64], R89 ;  /* 0x0000005918002986 */ /* 0x000fe2000c101914 */
[----:B------:R-:W-:Y:S01]  /*5ac0*/  IADD3.X R27, R91, UR28, RZ, P5, !PT ;  /* 0x0000001c5b1b7c10 */ /* 0x000fe2000affe4ff */
[-C--:B------:R-:W-:Y:S01]  /*5ad0*/  FMUL R77, R77, R13.reuse ;  /* 0x0000000d4d4d7220 */ /* 0x080fe20000400000 */
[----:B------:R-:W-:Y:S01]  /*5ae0*/  ISETP.GT.AND P5, PT, R4, RZ, P1 ;  /* 0x000000ff0400720c */ /* 0x000fe20000fa4270 */
[-C--:B------:R-:W-:Y:S01]  /*5af0*/  FMUL R79, R79, R13.reuse ;  /* 0x0000000d4f4f7220 */ /* 0x080fe20000400000 */
[----:B------:R-:W-:Y:S01]  /*5b00*/  ISETP.GT.AND P2, PT, R5, 0x21, PT ;  /* 0x000000210500780c */ /* 0x000fe20003f44270 */
[----:B------:R1:W-:Y:S01]  /*5b10*/  @P3 STG.E desc[UR20][R26.64], R39 ;  /* 0x000000271a003986 */ /* 0x0003e2000c101914 */
[----:B------:R-:W-:Y:S01]  /*5b20*/  IADD3 R30, P6, R28, UR15, RZ ;  /* 0x0000000f1c1e7c10 */ /* 0x000fe2000ffde0ff */
[-C--:B0-----:R-:W-:Y:S01]  /*5b30*/  FMUL R37, R40, R13.reuse ;  /* 0x0000000d28257220 */ /* 0x081fe20000400000 */
        /* <DEDUP_REMOVED lines=9> */
[-C--:B-1----:R-:W-:Y:S01]  /*5bd0*/  FMUL R39, R42, R13.reuse ;  /* 0x0000000d2a277220 */ /* 0x082fe20000400000 */
[----:B------:R-:W-:Y:S01]  /*5be0*/  IADD3 R24, P5, R28, UR25, RZ ;  /* 0x000000191c187c10 */ /* 0x000fe2000ffbe0ff */
[----:B------:R-:W-:Y:S01]  /*5bf0*/  FMUL R87, R87, R13 ;  /* 0x0000000d57577220 */ /* 0x000fe20000400000 */
[----:B------:R-:W-:Y:S01]  /*5c00*/  ISETP.GT.AND P2, PT, R4, 0x8, P2 ;  /* 0x000000080400780c */ /* 0x000fe20001744270 */
[----:B------:R-:W-:Y:S01]  /*5c10*/  @P3 STG.E desc[UR20][R34.64], R41 ;  /* 0x0000002922003986 */ /* 0x000fe2000c101914 */
[----:B------:R-:W-:-:S02]  /*5c20*/  IADD3.X R25, R29, UR28, RZ, P5, !PT ;  /* 0x0000001c1d197c10 */ /* 0x000fc4000affe4ff */
[----:B------:R-:W-:Y:S02]  /*5c30*/  IADD3 R26, P5, R32, UR25, RZ ;  /* 0x00000019201a7c10 */ /* 0x000fe4000ffbe0ff */
[----:B------:R-:W-:Y:S01]  /*5c40*/  ISETP.GT.AND P3, PT, R5, 0x28, PT ;  /* 0x000000280500780c */ /* 0x000fe20003f64270 */
[----:B------:R1:W-:Y:S01]  /*5c50*/  @P1 STG.E desc[UR20][R24.64], R39 ;  /* 0x0000002718001986 */ /* 0x0003e2000c101914 */
[----:B------:R-:W-:Y:S01]  /*5c60*/  IADD3.X R27, R33, UR28, RZ, P5, !PT ;  /* 0x0000001c211b7c10 */ /* 0x000fe2000affe4ff */
[----:B0-----:R-:W-:Y:S01]  /*5c70*/  FMUL R37, R44, R13 ;  /* 0x0000000d2c257220 */ /* 0x001fe20000400000 */
[----:B------:R-:W-:Y:S02]  /*5c80*/  ISETP.GT.AND P5, PT, R4, RZ, P3 ;  /* 0x000000ff0400720c */ /* 0x000fe40001fa4270 */
[----:B------:R-:W-:Y:S01]  /*5c90*/  ISETP.GT.AND P1, PT, R5, 0x29, PT ;  /* 0x000000290500780c */ /* 0x000fe20003f24270 */
[----:B------:R0:W-:Y:S01]  /*5ca0*/  @P2 STG.E desc[UR20][R26.64], R43 ;  /* 0x0000002b1a002986 */ /* 0x0001e2000c101914 */
[----:B------:R-:W-:-:S02]  /*5cb0*/  IADD3 R28, P6, R30, UR15, RZ ;  /* 0x0000000f1e1c7c10 */ /* 0x000fc4000ffde0ff */
[----:B------:R-:W-:Y:S02]  /*5cc0*/  ISETP.GT.AND P2, PT, R4, RZ, P1 ;  /* 0x000000ff0400720c */ /* 0x000fe40000f44270 */
[----:B------:R-:W-:Y:S01]  /*5cd0*/  IADD3.X R29, R31, UR13, RZ, P6, !PT ;  /* 0x0000000d1f1d7c10 */ /* 0x000fe2000b7fe4ff */
[----:B-1----:R-:W-:Y:S01]  /*5ce0*/  FMUL R39, R46, R13 ;  /* 0x0000000d2e277220 */ /* 0x002fe20000400000 */
[----:B------:R-:W-:Y:S02]  /*5cf0*/  IADD3 R32, P6, R34, UR15, RZ ;  /* 0x0000000f22207c10 */ /* 0x000fe4000ffde0ff */
[----:B------:R-:W-:Y:S01]  /*5d00*/  ISETP.GT.AND P3, PT, R4, 0x8, P3 ;  /* 0x000000080400780c */ /* 0x000fe20001f64270 */
[----:B------:R1:W-:Y:S01]  /*5d10*/  @P5 STG.E desc[UR20][R28.64], R37 ;  /* 0x000000251c005986 */ /* 0x0003e2000c101914 */
[----:B------:R-:W-:Y:S02]  /*5d20*/  IADD3.X R33, R35, UR13, RZ, P6, !PT ;  /* 0x0000000d23217c10 */ /* 0x000fe4000b7fe4ff */
[----:B------:R-:W-:-:S02]  /*5d30*/  IADD3 R24, P5, R30, UR25, RZ ;  /* 0x000000191e187c10 */ /* 0x000fc4000ffbe0ff */
[----:B------:R-:W-:Y:S01]  /*5d40*/  ISETP.GT.AND P1, PT, R4, 0x8, P1 ;  /* 0x000000080400780c */ /* 0x000fe20000f24270 */
[----:B------:R-:W-:Y:S01]  /*5d50*/  @P2 STG.E desc[UR20][R32.64], R45 ;  /* 0x0000002d20002986 */ /* 0x000fe2000c101914 */
[----:B------:R-:W-:Y:S02]  /*5d60*/  IADD3.X R25, R31, UR28, RZ, P5, !PT ;  /* 0x0000001c1f197c10 */ /* 0x000fe4000affe4ff */
[----:B0-----:R-:W-:Y:S02]  /*5d70*/  IADD3 R26, P5, R34, UR25, RZ ;  /* 0x00000019221a7c10 */ /* 0x001fe4000ffbe0ff */
[----:B------:R-:W-:Y:S01]  /*5d80*/  ISETP.GT.AND P2, PT, R5, 0x30, PT ;  /* 0x000000300500780c */ /* 0x000fe20003f44270 */
[----:B------:R0:W-:Y:S01]  /*5d90*/  @P3 STG.E desc[UR20][R24.64], R39 ;  /* 0x0000002718003986 */ /* 0x0001e2000c101914 */
[----:B------:R-:W-:Y:S01]  /*5da0*/  IADD3.X R27, R35, UR28, RZ, P5, !PT ;  /* 0x0000001c231b7c10 */ /* 0x000fe2000affe4ff */
[----:B-1----:R-:W-:Y:S01]  /*5db0*/  FMUL R37, R48, R13 ;  /* 0x0000000d30257220 */ /* 0x002fe20000400000 */
[----:B------:R-:W-:-:S02]  /*5dc0*/  ISETP.GT.AND P5, PT, R4, RZ, P2 ;  /* 0x000000ff0400720c */ /* 0x000fc400017a4270 */
[----:B------:R-:W-:Y:S01]  /*5dd0*/  ISETP.GT.AND P3, PT, R5, 0x31, PT ;  /* 0x000000310500780c */ /* 0x000fe20003f64270 */
[----:B------:R1:W-:Y:S01]  /*5de0*/  @P1 STG.E desc[UR20][R26.64], R47 ;  /* 0x0000002f1a001986 */ /* 0x0003e2000c101914 */
[----:B------:R-:W-:Y:S02]  /*5df0*/  IADD3 R30, P6, R28, UR15, RZ ;  /* 0x0000000f1c1e7c10 */ /* 0x000fe4000ffde0ff */
[----:B------:R-:W-:Y:S02]  /*5e00*/  ISETP.GT.AND P1, PT, R4, RZ, P3 ;  /* 0x000000ff0400720c */ /* 0x000fe40001f24270 */
[----:B------:R-:W-:Y:S01]  /*5e10*/  IADD3.X R31, R29, UR13, RZ, P6, !PT ;  /* 0x0000000d1d1f7c10 */ /* 0x000fe2000b7fe4ff */
[----:B0-----:R-:W-:Y:S01]  /*5e20*/  FMUL R39, R50, R13 ;  /* 0x0000000d32277220 */ /* 0x001fe20000400000 */
[----:B------:R-:W-:Y:S02]  /*5e30*/  IADD3 R34, P6, R32, UR15, RZ ;  /* 0x0000000f20227c10 */ /* 0x000fe4000ffde0ff */
[----:B------:R-:W-:Y:S01]  /*5e40*/  ISETP.GT.AND P2, PT, R4, 0x8, P2 ;  /* 0x000000080400780c */ /* 0x000fe20001744270 */
[----:B------:R0:W-:Y:S01]  /*5e50*/  @P5 STG.E desc[UR20][R30.64], R37 ;  /* 0x000000251e005986 */ /* 0x0001e2000c101914 */
[----:B------:R-:W-:-:S02]  /*5e60*/  IADD3.X R35, R33, UR13, RZ, P6, !PT ;  /* 0x0000000d21237c10 */ /* 0x000fc4000b7fe4ff */
[----:B------:R-:W-:Y:S02]  /*5e70*/  IADD3 R24, P5, R28, UR25, RZ ;  /* 0x000000191c187c10 */ /* 0x000fe4000ffbe0ff */
[----:B------:R-:W-:Y:S01]  /*5e80*/  ISETP.GT.AND P3, PT, R4, 0x8, P3 ;  /* 0x000000080400780c */ /* 0x000fe20001f64270 */
[----:B------:R-:W-:Y:S01]  /*5e90*/  @P1 STG.E desc[UR20][R34.64], R49 ;  /* 0x0000003122001986 */ /* 0x000fe2000c101914 */
[----:B------:R-:W-:Y:S02]  /*5ea0*/  IADD3.X R25, R29, UR28, RZ, P5, !PT ;  /* 0x0000001c1d197c10 */ /* 0x000fe4000affe4ff */
[----:B-1----:R-:W-:Y:S02]  /*5eb0*/  IADD3 R26, P5, R32, UR25, RZ ;  /* 0x00000019201a7c10 */ /* 0x002fe4000ffbe0ff */
[----:B------:R-:W-:Y:S01]  /*5ec0*/  ISETP.GT.AND P1, PT, R5, 0x38, PT ;  /* 0x000000380500780c */ /* 0x000fe20003f24270 */
[----:B------:R1:W-:Y:S01]  /*5ed0*/  @P2 STG.E desc[UR20][R24.64], R39 ;  /* 0x0000002718002986 */ /* 0x0003e2000c101914 */
[----:B------:R-:W-:Y:S01]  /*5ee0*/  IADD3.X R27, R33, UR28, RZ, P5, !PT ;  /* 0x0000001c211b7c10 */ /* 0x000fe2000affe4ff */
[----:B0-----:R-:W-:Y:S01]  /*5ef0*/  FMUL R37, R52, R13 ;  /* 0x0000000d34257220 */ /* 0x001fe20000400000 */
[----:B------:R-:W-:-:S02]  /*5f00*/  ISETP.GT.AND P5, PT, R4, RZ, P1 ;  /* 0x000000ff0400720c */ /* 0x000fc40000fa4270 */
[----:B------:R-:W-:Y:S01]  /*5f10*/  ISETP.GT.AND P2, PT, R5, 0x39, PT ;  /* 0x000000390500780c */ /* 0x000fe20003f44270 */
[----:B------:R0:W-:Y:S01]  /*5f20*/  @P3 STG.E desc[UR20][R26.64], R51 ;  /* 0x000000331a003986 */ /* 0x0001e2000c101914 */
[----:B------:R-:W-:Y:S02]  /*5f30*/  IADD3 R28, P6, R30, UR15, RZ ;  /* 0x0000000f1e1c7c10 */ /* 0x000fe4000ffde0ff */
[----:B------:R-:W-:Y:S02]  /*5f40*/  ISETP.GT.AND P3, PT, R4, RZ, P2 ;  /* 0x000000ff0400720c */ /* 0x000fe40001764270 */
[----:B------:R-:W-:Y:S01]  /*5f50*/  IADD3.X R29, R31, UR13, RZ, P6, !PT ;  /* 0x0000000d1f1d7c10 */ /* 0x000fe2000b7fe4ff */
[----:B-1----:R-:W-:Y:S01]  /*5f60*/  FMUL R39, R54, R13 ;  /* 0x0000000d36277220 */ /* 0x002fe20000400000 */
        /* <DEDUP_REMOVED lines=123> */
[----:B------:R-:W-:-:S02]  /*6720*/  IADD3 R24, P5, R30, UR25, RZ ;  /* 0x000000191e187c10 */ /* 0x000fc4000ffbe0ff */
[----:B------:R-:W-:Y:S02]  /*6730*/  IADD3.X R33, R35, UR13, RZ, P6, !PT ;  /* 0x0000000d23217c10 */ /* 0x000fe4000b7fe4ff */
[----:B------:R-:W-:Y:S02]  /*6740*/  ISETP.GT.AND P2, PT, R4, 0x8, P2 ;  /* 0x000000080400780c */ /* 0x000fe40001744270 */
[----:B------:R-:W-:Y:S01]  /*6750*/  IADD3.X R25, R31, UR28, RZ, P5, !PT ;  /* 0x0000001c1f197c10 */ /* 0x000fe2000affe4ff */
[----:B------:R-:W-:Y:S01]  /*6760*/  @P3 STG.E desc[UR20][R32.64], R77 ;  /* 0x0000004d20003986 */ /* 0x000fe2000c101914 */
[----:B0-----:R-:W-:Y:S02]  /*6770*/  IADD3 R26, P5, R34, UR25, RZ ;  /* 0x00000019221a7c10 */ /* 0x001fe4000ffbe0ff */
[----:B------:R-:W-:Y:S01]  /*6780*/  ISETP.GT.AND P3, PT, R5, 0x70, PT ;  /* 0x000000700500780c */ /* 0x000fe20003f64270 */
[----:B------:R0:W-:Y:S01]  /*6790*/  @P1 STG.E desc[UR20][R24.64], R39 ;  /* 0x0000002718001986 */ /* 0x0001e2000c101914 */
[----:B------:R-:W-:Y:S01]  /*67a0*/  IADD3.X R27, R35, UR28, RZ, P5, !PT ;  /* 0x0000001c231b7c10 */ /* 0x000fe2000affe4ff */
[----:B-1----:R-:W-:Y:S01]  /*67b0*/  FMUL R37, R80, R13 ;  /* 0x0000000d50257220 */ /* 0x002fe20000400000 */
[----:B------:R-:W-:-:S02]  /*67c0*/  ISETP.GT.AND P1, PT, R5, 0x71, PT ;  /* 0x000000710500780c */ /* 0x000fc40003f24270 */
[----:B------:R-:W-:Y:S01]  /*67d0*/  ISETP.GT.AND P5, PT, R4, RZ, P3 ;  /* 0x000000ff0400720c */ /* 0x000fe20001fa4270 */
[----:B------:R1:W-:Y:S01]  /*67e0*/  @P2 STG.E desc[UR20][R26.64], R79 ;  /* 0x0000004f1a002986 */ /* 0x0003e2000c101914 */
[----:B------:R-:W-:Y:S02]  /*67f0*/  IADD3 R30, P6, R28, UR15, RZ ;  /* 0x0000000f1c1e7c10 */ /* 0x000fe4000ffde0ff */
[----:B------:R-:W-:Y:S02]  /*6800*/  ISETP.GT.AND P2, PT, R4, RZ, P1 ;  /* 0x000000ff0400720c */ /* 0x000fe40000f44270 */
[----:B------:R-:W-:Y:S01]  /*6810*/  IADD3.X R31, R29, UR13, RZ, P6, !PT ;  /* 0x0000000d1d1f7c10 */ /* 0x000fe2000b7fe4ff */
[----:B0-----:R-:W-:Y:S01]  /*6820*/  FMUL R39, R82, R13 ;  /* 0x0000000d52277220 */ /* 0x001fe20000400000 */
[----:B------:R-:W-:Y:S02]  /*6830*/  IADD3 R34, P6, R32, UR15, RZ ;  /* 0x0000000f20227c10 */ /* 0x000fe4000ffde0ff */
[----:B------:R-:W-:-:S02]  /*6840*/  ISETP.GT.AND P3, PT, R4, 0x8, P3 ;  /* 0x000000080400780c */ /* 0x000fc40001f64270 */
[----:B------:R-:W-:Y:S01]  /*6850*/  IADD3.X R35, R33, UR13, RZ, P6, !PT ;  /* 0x0000000d21237c10 */ /* 0x000fe2000b7fe4ff */
[----:B------:R-:W-:Y:S01]  /*6860*/  @P5 STG.E desc[UR20][R30.64], R37 ;  /* 0x000000251e005986 */ /* 0x000fe2000c101914 */
[----:B------:R-:W-:Y:S02]  /*6870*/  ISETP.GT.AND P5, PT, R4, 0x8, P1 ;  /* 0x000000080400780c */ /* 0x000fe40000fa4270 */
[----:B------:R-:W-:Y:S01]  /*6880*/  IADD3 R24, P1, R28, UR25, RZ ;  /* 0x000000191c187c10 */ /* 0x000fe2000ff3e0ff */
[----:B------:R-:W-:Y:S01]  /*6890*/  @P2 STG.E desc[UR20][R34.64], R81 ;  /* 0x0000005122002986 */ /* 0x000fe2000c101914 */
[----:B-1----:R-:W-:Y:S02]  /*68a0*/  IADD3 R26, P2, R32, UR25, RZ ;  /* 0x00000019201a7c10 */ /* 0x002fe4000ff5e0ff */
[----:B------:R-:W-:Y:S02]  /*68b0*/  IADD3.X R25, R29, UR28, RZ, P1, !PT ;  /* 0x0000001c1d197c10 */ /* 0x000fe40008ffe4ff */
[----:B------:R-:W-:-:S02]  /*68c0*/  IADD3.X R27, R33, UR28, RZ, P2, !PT ;  /* 0x0000001c211b7c10 */ /* 0x000fc400097fe4ff */
[C---:B------:R-:W-:Y:S01]  /*68d0*/  ISETP.GT.AND P2, PT, R5.reuse, 0x78, PT ;  /* 0x000000780500780c */ /* 0x040fe20003f44270 */
[----:B------:R0:W-:Y:S01]  /*68e0*/  @P3 STG.E desc[UR20][R24.64], R39 ;  /* 0x0000002718003986 */ /* 0x0001e2000c101914 */
[----:B------:R-:W-:Y:S02]  /*68f0*/  IADD3 R28, P6, R30, UR15, RZ ;  /* 0x0000000f1e1c7c10 */ /* 0x000fe4000ffde0ff */
[----:B------:R-:W-:Y:S01]  /*6900*/  ISETP.GT.AND P1, PT, R5, 0x79, PT ;  /* 0x000000790500780c */ /* 0x000fe20003f24270 */
[----:B------:R1:W-:Y:S01]  /*6910*/  @P5 STG.E desc[UR20][R26.64], R83 ;  /* 0x000000531a005986 */ /* 0x0003e2000c101914 */
[----:B------:R-:W-:Y:S02]  /*6920*/  IADD3 R32, P3, R34, UR15, RZ ;  /* 0x0000000f22207c10 */ /* 0x000fe4000ff7e0ff */
[----:B------:R-:W-:Y:S02]  /*6930*/  ISETP.GT.AND P5, PT, R4, RZ, P2 ;  /* 0x000000ff0400720c */ /* 0x000fe400017a4270 */
[----:B------:R-:W-:-:S02]  /*6940*/  IADD3.X R29, R31, UR13, RZ, P6, !PT ;  /* 0x0000000d1f1d7c10 */ /* 0x000fc4000b7fe4ff */
[----:B------:R-:W-:Y:S01]  /*6950*/  ISETP.GT.AND P6, PT, R4, RZ, P1 ;  /* 0x000000ff0400720c */ /* 0x000fe20000fc4270 */
[-C--:B0-----:R-:W-:Y:S01]  /*6960*/  FMUL R25, R84, R13.reuse ;  /* 0x0000000d54197220 */ /* 0x081fe20000400000 */
[----:B------:R-:W-:Y:S02]  /*6970*/  IADD3.X R33, R35, UR13, RZ, P3, !PT ;  /* 0x0000000d23217c10 */ /* 0x000fe40009ffe4ff */
[----:B------:R-:W-:Y:S01]  /*6980*/  ISETP.GT.AND P2, PT, R4, 0x8, P2 ;  /* 0x000000080400780c */ /* 0x000fe20001744270 */
[----:B-1----:R-:W-:Y:S01]  /*6990*/  FMUL R27, R86, R13 ;  /* 0x0000000d561b7220 */ /* 0x002fe20000400000 */
[----:B------:R-:W-:Y:S02]  /*69a0*/  IADD3 R30, P3, R30, UR25, RZ ;  /* 0x000000191e1e7c10 */ /* 0x000fe4000ff7e0ff */
[----:B------:R-:W-:Y:S01]  /*69b0*/  ISETP.GT.AND P1, PT, R4, 0x8, P1 ;  /* 0x000000080400780c */ /* 0x000fe20000f24270 */
[----:B------:R0:W-:Y:S01]  /*69c0*/  @P5 STG.E desc[UR20][R28.64], R25 ;  /* 0x000000191c005986 */ /* 0x0001e2000c101914 */
[----:B------:R-:W-:-:S02]  /*69d0*/  IADD3.X R31, R31, UR28, RZ, P3, !PT ;  /* 0x0000001c1f1f7c10 */ /* 0x000fc40009ffe4ff */
[----:B------:R-:W-:Y:S01]  /*69e0*/  IADD3 R4, P3, R34, UR25, RZ ;  /* 0x0000001922047c10 */ /* 0x000fe2000ff7e0ff */
[----:B------:R0:W-:Y:S03]  /*69f0*/  @P6 STG.E desc[UR20][R32.64], R85 ;  /* 0x0000005520006986 */ /* 0x0001e6000c101914 */
[----:B------:R-:W-:Y:S01]  /*6a00*/  IADD3.X R5, R35, UR28, RZ, P3, !PT ;  /* 0x0000001c23057c10 */ /* 0x000fe20009ffe4ff */
[----:B------:R0:W-:Y:S04]  /*6a10*/  @P2 STG.E desc[UR20][R30.64], R27 ;  /* 0x0000001b1e002986 */ /* 0x0001e8000c101914 */
[----:B------:R0:W-:Y:S04]  /*6a20*/  @P1 STG.E desc[UR20][R4.64], R87 ;  /* 0x0000005704001986 */ /* 0x0001e8000c101914 */
.L_x_157:
[----:B------:R-:W-:Y:S05]  /*6a30*/  BSYNC B0 ;  /* 0x0000000000007941 */ /* 0x000fea0003800000 */
.L_x_29:
[----:B------:R-:W-:Y:S01]  /*6a40*/  LEA R2, P1, R8, R2, 0x1 ;  /* 0x0000000208027211 */ /* 0x000fe200078208ff */
[----:B------:R-:W-:Y:S01]  /*6a50*/  ULDC.64 UR8, c[0x0][0x750] ;  /* 0x0001d40000087ab9 */ /* 0x000fe20000000a00 */
[----:B------:R-:W-:Y:S01]  /*6a60*/  IMAD.U32 R0, RZ, RZ, UR17 ;  /* 0x00000011ff007e24 */ /* 0x000fe2000f8e00ff */
[----:B------:R-:W-:Y:S01]  /*6a70*/  PRMT R24, RZ, 0x7610, R24 ;  /* 0x00007610ff187816 */ /* 0x000fe20000000018 */
[----:B0-----:R-:W-:Y:S02]  /*6a80*/  IMAD.MOV.U32 R5, RZ, RZ, -0x1 ;  /* 0xffffffffff057424 */ /* 0x001fe400078e00ff */
[----:B------:R-:W-:Y:S01]  /*6a90*/  IMAD.X R3, R22, 0x1, R3, P1 ;  /* 0x0000000116037824 */ /* 0x000fe200008e0603 */
[----:B------:R-:W-:Y:S01]  /*6aa0*/  ISETP.GE.U32.AND P1, PT, R2, UR8, PT ;  /* 0x0000000802007c0c */ /* 0x000fe2000bf26070 */
[----:B------:R0:W-:Y:S01]  /*6ab0*/  SYNCS.ARRIVE.TRANS64.A1T0 RZ, [R0+UR23], RZ ;  /* 0x000000ff00ff79a7 */ /* 0x0001e20008100017 */
[----:B------:R-:W-:Y:S02]  /*6ac0*/  IMAD.MOV.U32 R4, RZ, RZ, -0x1 ;  /* 0xffffffffff047424 */ /* 0x000fe400078e00ff */
[----:B------:R-:W-:Y:S01]  /*6ad0*/  ISETP.GE.U32.AND.EX P1, PT, R3, UR9, PT, P1 ;  /* 0x0000000903007c0c */ /* 0x000fe2000bf26110 */
[----:B0-----:R-:W-:-:S12]  /*6ae0*/  IMAD.MOV.U32 R0, RZ, RZ, -0x1 ;  /* 0xffffffffff007424 */ /* 0x001fd800078e00ff */
[----:B------:R-:W-:Y:S05]  /*6af0*/  @P1 BRA `(.L_x_158) ;  /* 0x0000000400481947 */ /* 0x000fea0003800000 */
[----:B------:R-:W0:Y:S01]  /*6b00*/  LDC.64 R28, c[0x0][0x728] ;  /* 0x0001ca00ff1c7b82 */ /* 0x000e220000000a00 */
[----:B------:R-:W0:Y:S01]  /*6b10*/  S2R R34, SR_CTAID.X ;  /* 0x0000000000227919 */ /* 0x000e220000002500 */
[----:B------:R-:W-:Y:S02]  /*6b20*/  IMAD.MOV.U32 R26, RZ, RZ, R2 ;  /* 0x000000ffff1a7224 */ /* 0x000fe400078e0002 */
[----:B------:R-:W-:Y:S01]  /*6b30*/  IMAD.MOV.U32 R27, RZ, RZ, R3 ;  /* 0x000000ffff1b7224 */ /* 0x000fe200078e0003 */
[----:B------:R-:W0:Y:S03]  /*6b40*/  S2R R35, SR_CTAID.Y ;  /* 0x0000000000237919 */ /* 0x000e260000002600 */
[----:B------:R-:W1:Y:S08]  /*6b50*/  LDC R0, c[0x0][0x730] ;  /* 0x0001cc00ff007b82 */ /* 0x000e700000000800 */
[----:B----4-:R-:W4:Y:S01]  /*6b60*/  LDC.64 R32, c[0x0][0x720] ;  /* 0x0001c800ff207b82 */ /* 0x010f220000000a00 */
[----:B0-----:R-:W-:-:S04]  /*6b70*/  ISETP.NE.U32.AND P1, PT, R28, RZ, PT ;  /* 0x000000ff1c00720c */ /* 0x001fc80003f25070 */
[----:B------:R-:W-:-:S13]  /*6b80*/  ISETP.NE.AND.EX P1, PT, R29, RZ, PT, P1 ;  /* 0x000000ff1d00720c */ /* 0x000fda0003f25310 */
[----:B-1--4-:R-:W-:Y:S05]  /*6b90*/  @!P1 BRA `(.L_x_159) ;  /* 0x0000000000289947 */ /* 0x012fea0003800000 */
        /* <DEDUP_REMOVED lines=10> */
.L_x_159:
[-CC-:B------:R-:W-:Y:S01]  /*6c40*/  SHF.R.U64 R28, R26, R0.reuse, R27.reuse ;  /* 0x000000001a1c7219 */ /* 0x180fe2000000121b */
[----:B------:R-:W0:Y:S01]  /*6c50*/  LDC.64 R38, c[0x0][0x740] ;  /* 0x0001d000ff267b82 */ /* 0x000e220000000a00 */
[----:B------:R-:W-:Y:S01]  /*6c60*/  SHF.R.U32.HI R0, RZ, R0, R27 ;  /* 0x00000000ff007219 */ /* 0x000fe2000001161b */
[----:B------:R-:W-:Y:S01]  /*6c70*/  ULDC UR8, c[0x0][0x150] ;  /* 0x0000540000087ab9 */ /* 0x000fe20000000800 */
[----:B------:R-:W-:Y:S02]  /*6c80*/  IADD3 R25, P1, RZ, -R28, RZ ;  /* 0x8000001cff197210 */ /* 0x000fe40007f3e0ff */
[----:B------:R-:W-:-:S03]  /*6c90*/  I2FP.F32.U32 R26, R34 ;  /* 0x00000022001a7245 */ /* 0x000fc60000201000 */
[----:B------:R-:W1:Y:S01]  /*6ca0*/  LDC R24, c[0x0][0x718] ;  /* 0x0001c600ff187b82 */ /* 0x000e620000000800 */
[----:B------:R-:W-:Y:S02]  /*6cb0*/  IMAD.X R5, RZ, RZ, ~R0, P1 ;  /* 0x000000ffff057224 */ /* 0x000fe400008e0e00 */
[----:B------:R-:W-:Y:S01]  /*6cc0*/  FMUL R26, R26, UR8 ;  /* 0x000000081a1a7c20 */ /* 0x000fe20008400000 */
[----:B------:R-:W-:Y:S01]  /*6cd0*/  ULDC UR8, c[0x0][0x154] ;  /* 0x0000550000087ab9 */ /* 0x000fe20000000800 */
[-C--:B------:R-:W-:Y:S02]  /*6ce0*/  IMAD R0, R5, R32.reuse, RZ ;  /* 0x0000002005007224 */ /* 0x080fe400078e02ff */
[C---:B------:R-:W-:Y:S01]  /*6cf0*/  IMAD.WIDE.U32 R4, R25.reuse, R32, R2 ;  /* 0x0000002019047225 */ /* 0x040fe200078e0002 */
[----:B------:R-:W4:Y:S01]  /*6d00*/  LDC R29, c[0x0][0x708] ;  /* 0x0001c200ff1d7b82 */ /* 0x000f220000000800 */
[----:B------:R-:W2:Y:S02]  /*6d10*/  F2I.U32.TRUNC.NTZ R26, R26 ;  /* 0x0000001a001a7305 */ /* 0x000ea4000020f000 */
[----:B------:R-:W-:-:S04]  /*6d20*/  IMAD R25, R25, R33, R0 ;  /* 0x0000002119197224 */ /* 0x000fc800078e0200 */
[----:B------:R-:W-:Y:S01]  /*6d30*/  IMAD.IADD R5, R5, 0x1, R25 ;  /* 0x0000000105057824 */ /* 0x000fe200078e0219 */
[----:B------:R-:W3:Y:S01]  /*6d40*/  LDC R36, c[0x0][0x758] ;  /* 0x0001d600ff247b82 */ /* 0x000ee20000000800 */
[----:B------:R-:W-:Y:S02]  /*6d50*/  I2FP.F32.U32 R25, R35 ;  /* 0x0000002300197245 */ /* 0x000fe40000201000 */
[----:B0-----:R-:W-:-:S03]  /*6d60*/  ISETP.NE.U32.AND P1, PT, R38, RZ, PT ;  /* 0x000000ff2600720c */ /* 0x001fc60003f25070 */
[----:B------:R-:W-:Y:S01]  /*6d70*/  FMUL R25, R25, UR8 ;  /* 0x0000000819197c20 */ /* 0x000fe20008400000 */
[----:B------:R-:W-:Y:S01]  /*6d80*/  ISETP.NE.AND.EX P1, PT, R39, RZ, PT, P1 ;  /* 0x000000ff2700720c */ /* 0x000fe20003f25310 */
[----:B------:R-:W0:Y:S01]  /*6d90*/  LDC R27, c[0x0][0x144] ;  /* 0x00005100ff1b7b82 */ /* 0x000e220000000800 */
[-CC-:B-1----:R-:W-:Y:S01]  /*6da0*/  SHF.R.U32.HI R0, RZ, R24.reuse, R5.reuse ;  /* 0x00000018ff007219 */ /* 0x182fe20000011605 */
[----:B--2---:R-:W-:Y:S01]  /*6db0*/  IMAD.MOV R26, RZ, RZ, -R26 ;  /* 0x000000ffff1a7224 */ /* 0x004fe200078e0a1a */
[----:B------:R-:W-:-:S05]  /*6dc0*/  SHF.R.U64 R31, R4, R24, R5 ;  /* 0x00000018041f7219 */ /* 0x000fca0000001205 */
[----:B------:R-:W1:Y:S01]  /*6dd0*/  LDC R32, c[0x0][0x148] ;  /* 0x00005200ff207b82 */ /* 0x000e620000000800 */
[-CC-:B----4-:R-:W-:Y:S02]  /*6de0*/  SHF.R.U64 R30, R31, R29.reuse, R0.reuse ;  /* 0x0000001d1f1e7219 */ /* 0x190fe40000001200 */
[----:B------:R-:W-:Y:S02]  /*6df0*/  SHF.R.U32.HI R5, RZ, R29, R0 ;  /* 0x0000001dff057219 */ /* 0x000fe40000011600 */
[----:B------:R2:W4:Y:S03]  /*6e00*/  F2I.U32.TRUNC.NTZ R0, R25 ;  /* 0x0000001900007305 */ /* 0x000526000020f000 */
[----:B------:R-:W1:Y:S01]  /*6e10*/  LDC R37, c[0x0][0x748] ;  /* 0x0001d200ff257b82 */ /* 0x000e620000000800 */
[-CC-:B---3--:R-:W-:Y:S02]  /*6e20*/  SHF.R.U64 R33, R30, R36.reuse, R5.reuse ;  /* 0x000000241e217219 */ /* 0x188fe40000001205 */
[----:B------:R-:W-:-:S03]  /*6e30*/  SHF.R.U32.HI R5, RZ, R36, R5 ;  /* 0x00000024ff057219 */ /* 0x000fc60000011605 */
[----:B------:R-:W-:Y:S02]  /*6e40*/  IMAD.MOV.U32 R4, RZ, RZ, R33 ;  /* 0x000000ffff047224 */ /* 0x000fe400078e0021 */
[----:B------:R-:W3:Y:S01]  /*6e50*/  LDC R40, c[0x0][0x738] ;  /* 0x0001ce00ff287b82 */ /* 0x000ee20000000800 */
[----:B0-----:R-:W-:-:S07]  /*6e60*/  IMAD R34, R27, R26, R34 ;  /* 0x0000001a1b227224 */ /* 0x001fce00078e0222 */
[----:B------:R-:W0:Y:S08]  /*6e70*/  LDC R41, c[0x0][0x710] ;  /* 0x0001c400ff297b82 */ /* 0x000e300000000800 */
[----:B------:R-:W0:Y:S01]  /*6e80*/  LDC R42, c[0x0][0x700] ;  /* 0x0001c000ff2a7b82 */ /* 0x000e220000000800 */
[----:B--2-4-:R-:W-:Y:S05]  /*6e90*/  @!P1 BRA `(.L_x_160) ;  /* 0x0000000000289947 */ /* 0x014fea0003800000 */
[----:B------:R-:W2:Y:S02]  /*6ea0*/  LDC R4, c[0x0][0x74c] ;  /* 0x0001d300ff047b82 */ /* 0x000ea40000000800 */
[----:B--2---:R-:W-:-:S05]  /*6eb0*/  IADD3 R27, P1, R33, R4, RZ ;  /* 0x00000004211b7210 */ /* 0x004fca0007f3e0ff */
        /* <DEDUP_REMOVED lines=8> */
.L_x_160:
[----:B-1----:R-:W-:Y:S01]  /*6f40*/  SHF.R.U64 R4, R4, R37, R5 ;  /* 0x0000002504047219 */ /* 0x002fe20000001205 */
[----:B------:R-:W-:Y:S01]  /*6f50*/  IMAD.MOV R5, RZ, RZ, -R0 ;  /* 0x000000ffff057224 */ /* 0x000fe200078e0a00 */
[----:B------:R-:W-:Y:S02]  /*6f60*/  LOP3.LUT R0, R30, R19, RZ, 0xc0, !PT ;  /* 0x000000131e007212 */ /* 0x000fe400078ec0ff */
[----:B------:R-:W-:Y:S01]  /*6f70*/  LOP3.LUT R31, R31, R20, RZ, 0xc0, !PT ;  /* 0x000000141f1f7212 */ /* 0x000fe200078ec0ff */
[----:B------:R-:W-:Y:S02]  /*6f80*/  IMAD.MOV R24, RZ, RZ, -R4 ;  /* 0x000000ffff187224 */ /* 0x000fe400078e0a04 */
[----:B------:R-:W-:Y:S02]  /*6f90*/  @P4 IMAD R34, R32, R5, R35 ;  /* 0x0000000520224224 */ /* 0x000fe400078e0223 */
[----:B------:R-:W-:Y:S02]  /*6fa0*/  IMAD R5, R23, R4, R0 ;  /* 0x0000000417057224 */ /* 0x000fe400078e0200 */
[----:B---3--:R-:W-:-:S02]  /*6fb0*/  IMAD R0, R24, R40, R33 ;  /* 0x0000002818007224 */ /* 0x008fc400078e0221 */
[----:B0-----:R-:W-:Y:S02]  /*6fc0*/  IMAD R5, R5, R41, R34 ;  /* 0x0000002905057224 */ /* 0x001fe400078e0222 */
[----:B------:R-:W-:Y:S02]  /*6fd0*/  IMAD R0, R0, R42, R31 ;  /* 0x0000002a00007224 */ /* 0x000fe400078e021f */
[----:B------:R-:W-:-:S03]  /*6fe0*/  IMAD.MOV.U32 R24, RZ, RZ, 0x1 ;  /* 0x00000001ff187424 */ /* 0x000fc600078e00ff */
[----:B------:R-:W-:Y:S02]  /*6ff0*/  SEL R4, R0, R5, !P4 ;  /* 0x0000000500047207 */ /* 0x000fe40006000000 */
[----:B------:R-:W-:Y:S01]  /*7000*/  SEL R5, R5, R0, !P4 ;  /* 0x0000000005057207 */ /* 0x000fe20006000000 */
[----:B------:R-:W-:-:S07]  /*7010*/  IMAD.MOV.U32 R0, RZ, RZ, R28 ;  /* 0x000000ffff007224 */ /* 0x000fce00078e001c */
.L_x_158:
[----:B------:R-:W-:Y:S01]  /*7020*/  LOP3.LUT P1, RZ, R24, 0xff, RZ, 0xc0, !PT ;  /* 0x000000ff18ff7812 */ /* 0x000fe2000782c0ff */
[----:B------:R-:W-:Y:S01]  /*7030*/  UIMAD.WIDE.U32 UR8, UR5, -0x33333333, URZ ;  /* 0xcccccccd050878a5 */ /* 0x000fe2000f8e003f */
[----:B------:R-:W-:-:S03]  /*7040*/  LOP3.LUT R102, R102, 0x1, RZ, 0x3c, !PT ;  /* 0x0000000166667812 */ /* 0x000fc600078e3cff */
[----:B------:R-:W-:-:S04]  /*7050*/  USHF.R.U32.HI UR8, URZ, 0x2, UR9 ;  /* 0x000000023f087899 */ /* 0x000fc80008011609 */
[----:B------:R-:W-:-:S04]  /*7060*/  UIMAD UR5, UR8, -0x5, UR5 ;  /* 0xfffffffb080578a4 */ /* 0x000fc8000f8e0205 */
[----:B------:R-:W-:Y:S08]  /*7070*/  @P1 BRA `(.L_x_161) ;  /* 0xffffffa400cc1947 */ /* 0x000ff0000383ffff */
[----:B------:R-:W-:Y:S05]  /*7080*/  EXIT ;  /* 0x000000000000794d */ /* 0x000fea0003800000 */
.L_x_17:
[----:B------:R-:W-:-:S08]  /*7090*/  ISETP.NE.AND P0, PT, R22, RZ, PT ;  /* 0x000000ff1600720c */ /* 0x000fd00003f05270 */
[----:B--2-45:R-:W0:-:S00]  /*70a0*/  USETMAXREG.DEALLOC.CTAPOOL 0x28 ;  /* 0x00000028000079c8 */ /* 0x034e0000080e0500 */
[----:B------:R-:W-:Y:S05]  /*70b0*/  @P0 EXIT ;  /* 0x000000000000094d */ /* 0x000fea0003800000 */
[----:B0-----:R-:W-:Y:S01]  /*70c0*/  LOP3.LUT P0, RZ, R15, 0xff, RZ, 0xc0, !PT ;  /* 0x000000ff0fff7812 */ /* 0x001fe2000780c0ff */
[----:B------:R-:W-:Y:S02]  /*70d0*/  IMAD.MOV.U32 R7, RZ, RZ, 0x1 ;  /* 0x00000001ff077424 */ /* 0x000fe400078e00ff */
[----:B------:R-:W-:-:S10]  /*70e0*/  IMAD.MOV.U32 R13, RZ, RZ, RZ ;  /* 0x000000ffff0d7224 */ /* 0x000fd400078e00ff */
[----:B------:R-:W-:Y:S05]  /*70f0*/  @!P0 BRA `(.L_x_162) ;  /* 0x0000000c008c8947 */ /* 0x000fea0003800000 */
[----:B------:R-:W0:Y:S01]  /*7100*/  S2R R18, SR_CgaCtaId ;  /* 0x0000000000127919 */ /* 0x000e220000008800 */
[----:B------:R-:W-:Y:S01]  /*7110*/  LOP3.LUT P0, RZ, R10, 0x1f, RZ, 0xc0, !PT ;  /* 0x0000001f0aff7812 */ /* 0x000fe2000780c0ff */
[----:B------:R-:W-:Y:S01]  /*7120*/  ULDC UR5, c[0x0][0x758] ;  /* 0x0001d60000057ab9 */ /* 0x000fe20000000800 */
[----:B------:R-:W-:Y:S01]  /*7130*/  UMOV UR7, 0xffffffff ;  /* 0xffffffff00077882 */ /* 0x000fe20000000000 */
[----:B------:R-:W-:Y:S01]  /*7140*/  BSSY B0, `(.L_x_162) ;  /* 0x00000de000007945 */ /* 0x000fe20003800000 */
[----:B------:R-:W-:Y:S01]  /*7150*/  USHF.L.U32 UR7, UR7, UR5, URZ ;  /* 0x0000000507077299 */ /* 0x000fe2000800063f */
[C---:B------:R-:W-:Y:S01]  /*7160*/  ISETP.NE.AND P2, PT, R11.reuse, RZ, PT ;  /* 0x000000ff0b00720c */ /* 0x040fe20003f45270 */
[----:B------:R-:W-:Y:S01]  /*7170*/  IMAD.MOV.U32 R15, RZ, RZ, 0x1 ;  /* 0x00000001ff0f7424 */ /* 0x000fe200078e00ff */
[----:B------:R-:W-:Y:S01]  /*7180*/  ISETP.NE.OR P0, PT, R11, RZ, !P0 ;  /* 0x000000ff0b00720c */ /* 0x000fe20004705670 */
[----:B------:R-:W-:Y:S01]  /*7190*/  IMAD.MOV.U32 R13, RZ, RZ, RZ ;  /* 0x000000ffff0d7224 */ /* 0x000fe200078e00ff */
[----:B------:R-:W-:Y:S01]  /*71a0*/  LOP3.LUT R14, R6, 0x2, RZ, 0xfc, !PT ;  /* 0x00000002060e7812 */ /* 0x000fe200078efcff */
[----:B------:R-:W-:Y:S01]  /*71b0*/  ULDC UR4, c[0x0][0x700] ;  /* 0x0001c00000047ab9 */ /* 0x000fe20000000800 */
[----:B------:R-:W-:Y:S01]  /*71c0*/  UMOV UR8, 0x1 ;  /* 0x0000000100087882 */ /* 0x000fe20000000000 */
[----:B------:R-:W-:-:S02]  /*71d0*/  UIADD3 UR29, UR6, 0x1, URZ ;  /* 0x00000001061d7890 */ /* 0x000fc4000fffe03f */
[----:B------:R-:W-:Y:S02]  /*71e0*/  UIADD3 UR4, UR4, -0x1, URZ ;  /* 0xffffffff04047890 */ /* 0x000fe4000fffe03f */
[----:B------:R-:W-:Y:S02]  /*71f0*/  USHF.L.U32 UR5, UR8, UR5, URZ ;  /* 0x0000000508057299 */ /* 0x000fe4000800063f */
[----:B------:R-:W-:Y:S01]  /*7200*/  ULOP3.LUT UR7, URZ, UR7, URZ, 0x33, !UPT ;  /* 0x000000073f077292 */ /* 0x000fe2000f8e333f */
[----:B------:R-:W-:Y:S01]  /*7210*/  ULDC.64 UR30, c[0x0][0x198] ;  /* 0x00006600001e7ab9 */ /* 0x000fe20000000a00 */
[C---:B0-----:R-:W-:Y:S02]  /*7220*/  IMAD.SHL.U32 R7, R18.reuse, 0x40, RZ ;  /* 0x0000004012077824 */ /* 0x041fe400078e00ff */
[C---:B------:R-:W-:Y:S02]  /*7230*/  IMAD.SHL.U32 R16, R18.reuse, 0x20, RZ ;  /* 0x0000002012107824 */ /* 0x040fe400078e00ff */
[C---:B------:R-:W-:Y:S01]  /*7240*/  IMAD.SHL.U32 R17, R18.reuse, 0x800, RZ ;  /* 0x0000080012117824 */ /* 0x040fe200078e00ff */
[----:B------:R-:W-:Y:S01]  /*7250*/  R2UR UR10, R7 ;  /* 0x00000000070a72ca */ /* 0x000fe200000e0000 */
[----:B------:R-:W-:Y:S01]  /*7260*/  IMAD.SHL.U32 R18, R18, 0x200, RZ ;  /* 0x0000020012127824 */ /* 0x000fe200078e00ff */
[----:B------:R-:W-:Y:S01]  /*7270*/  LOP3.LUT R16, R16, 0x20, RZ, 0xc0, !PT ;  /* 0x0000002010107812 */ /* 0x000fe200078ec0ff */
[----:B------:R-:W-:Y:S01]  /*7280*/  IMAD.MOV.U32 R7, RZ, RZ, 0x1 ;  /* 0x00000001ff077424 */ /* 0x000fe200078e00ff */
[----:B------:R-:W-:-:S02]  /*7290*/  LOP3.LUT R17, R17, 0x800, RZ, 0xc0, !PT ;  /* 0x0000080011117812 */ /* 0x000fc400078ec0ff */
[----:B------:R-:W-:-:S07]  /*72a0*/  LOP3.LUT R18, R18, 0x200, RZ, 0xc0, !PT ;  /* 0x0000020012127812 */ /* 0x000fce00078ec0ff */
[----:B------:R-:W-:-:S12]  /*72b0*/  ULOP3.LUT UR10, UR10, 0x40, URZ, 0xc0, !UPT ;  /* 0x000000400a0a7892 */ /* 0x000fd8000f8ec03f */
.L_x_174:
[----:B------:R-:W-:-:S03]  /*72c0*/  UMOV UR8, 0xffffffff ;  /* 0xffffffff00087882 */ /* 0x000fc60000000000 */
[----:B------:R-:W-:Y:S05]  /*72d0*/  BRA.DIV UR8, `(.L_x_163) ;  /* 0x0000001208407947 */ /* 0x000fea000b800000 */
[----:B------:R-:W-:-:S13]  /*72e0*/  ELECT P1, URZ, PT ;  /* 0x00000000003f782f */ /* 0x000fda0003820000 */
.L_x_188:
[----:B------:R-:W0:Y:S01]  /*72f0*/  LDC R10, c[0x0][0x604] ;  /* 0x00018100ff0a7b82 */ /* 0x000e220000000800 */
[----:B------:R-:W-:Y:S01]  /*7300*/  BSSY B1, `(.L_x_164) ;  /* 0x000004e000017945 */ /* 0x000fe20003800000 */
[----:B0-----:R-:W-:-:S13]  /*7310*/  ISETP.LT.OR P1, PT, R10, 0x1, !P1 ;  /* 0x000000010a00780c */ /* 0x001fda0004f21670 */
[----:B------:R-:W-:Y:S05]  /*7320*/  @P1 BRA `(.L_x_165) ;  /* 0x00000004002c1947 */ /* 0x000fea0003800000 */
[----:B------:R-:W-:Y:S02]  /*7330*/  IMAD.SHL.U32 R20, R4, 0x80, RZ ;  /* 0x0000008004147824 */ /* 0x000fe400078e00ff */
[----:B------:R-:W-:Y:S02]  /*7340*/  IMAD R27, R5, 0x40, R16 ;  /* 0x00000040051b7824 */ /* 0x000fe400078e0210 */
[----:B------:R-:W-:Y:S02]  /*7350*/  IMAD.MOV.U32 R23, RZ, RZ, RZ ;  /* 0x000000ffff177224 */ /* 0x000fe400078e00ff */
[----:B------:R-:W-:Y:S02]  /*7360*/  IMAD.MOV.U32 R24, RZ, RZ, 0x40 ;  /* 0x00000040ff187424 */ /* 0x000fe400078e00ff */
[----:B------:R-:W-:Y:S02]  /*7370*/  IMAD.U32 R25, RZ, RZ, UR29 ;  /* 0x0000001dff197e24 */ /* 0x000fe4000f8e00ff */
[----:B------:R-:W-:-:S02]  /*7380*/  IMAD.MOV.U32 R4, RZ, RZ, R7 ;  /* 0x000000ffff047224 */ /* 0x000fc400078e0007 */
[----:B------:R-:W-:Y:S02]  /*7390*/  IMAD.MOV.U32 R10, RZ, RZ, R13 ;  /* 0x000000ffff0a7224 */ /* 0x000fe400078e000d */
[----:B------:R-:W-:-:S07]  /*73a0*/  IMAD.MOV.U32 R26, RZ, RZ, RZ ;  /* 0x000000ffff1a7224 */ /* 0x000fce00078e00ff */
.L_x_169:
[----:B------:R-:W0:Y:S01]  /*73b0*/  S2R R22, SR_CgaCtaId ;  /* 0x0000000000167919 */ /* 0x000e220000008800 */
[----:B------:R-:W-:Y:S01]  /*73c0*/  MOV R11, 0x400 ;  /* 0x00000400000b7802 */ /* 0x000fe20000000f00 */
[----:B------:R-:W1:Y:S03]  /*73d0*/  @!P2 LDC R19, c[0x0][0x640] ;  /* 0x00019000ff13ab82 */ /* 0x000e660000000800 */
[----:B0-----:R-:W-:Y:S02]  /*73e0*/  LEA R21, R22, R11, 0x18 ;  /* 0x0000000b16157211 */ /* 0x001fe400078ec0ff */
[----:B------:R-:W-:-:S03]  /*73f0*/  SHF.L.U32 R11, R4, 0x1f, RZ ;  /* 0x0000001f040b7819 */ /* 0x000fc600000006ff */
[----:B------:R-:W-:-:S04]  /*7400*/  IMAD R22, R10, 0x8, R21 ;  /* 0x000000080a167824 */ /* 0x000fc800078e0215 */
[----:B------:R-:W0:Y:S02]  /*7410*/  SYNCS.PHASECHK.TRANS64.TRYWAIT P1, [R22+URZ+0x28], R11 ;  /* 0x0000280b160075a7 */ /* 0x000e24000802017f */
[----:B01----:R-:W-:Y:S05]  /*7420*/  @!P1 BRA `(.L_x_166) ;  /* 0x00000010000c9947 */ /* 0x003fea0003800000 */
.L_x_189:
[----:B0-----:R-:W-:Y:S01]  /*7430*/  PRMT R11, R14, 0x9910, RZ ;  /* 0x000099100e0b7816 */ /* 0x001fe200000000ff */
[----:B------:R0:W-:Y:S03]  /*7440*/  @!P2 SYNCS.ARRIVE.TRANS64 RZ, [R22+URZ], R19 ;  /* 0x0000001316ffa9a7 */ /* 0x0001e6000800003f */
[----:B------:R-:W-:-:S13]  /*7450*/  ISETP.NE.AND P1, PT, R11, 0x2, PT ;  /* 0x000000020b00780c */ /* 0x000fda0003f25270 */
[----:B0-----:R-:W-:Y:S05]  /*7460*/  @P1 BRA `(.L_x_167) ;  /* 0x0000000000041947 */ /* 0x001fea0003800000 */
[----:B------:R-:W-:Y:S01]  /*7470*/  BPT.TRAP 0x1 ;  /* 0x000000040000795c */ /* 0x000fe20000300000 */
.L_x_167:
[----:B------:R-:W-:Y:S05]  /*7480*/  @P0 BRA `(.L_x_168) ;  /* 0x0000000000040947 */ /* 0x000fea0003800000 */
[----:B------:R-:W-:Y:S01]  /*7490*/  BPT.TRAP 0x1 ;  /* 0x000000040000795c */ /* 0x000fe20000300000 */
.L_x_168:
[C---:B------:R-:W-:Y:S01]  /*74a0*/  IMAD R11, R10.reuse, 0x1000, R17 ;  /* 0x000010000a0b7824 */ /* 0x040fe200078e0211 */
[----:B------:R-:W-:Y:S01]  /*74b0*/  R2UR UR19, R21 ;  /* 0x00000000151372ca */ /* 0x000fe200000e0000 */
[--C-:B------:R-:W-:Y:S01]  /*74c0*/  IMAD R19, R10, 0x8000, R21.reuse ;  /* 0x000080000a137824 */ /* 0x100fe200078e0215 */
[----:B------:R-:W-:Y:S01]  /*74d0*/  R2UR UR18, R24 ;  /* 0x00000000181272ca */ /* 0x000fe200000e0000 */
[----:B------:R-:W-:Y:S01]  /*74e0*/  IMAD R11, R11, 0x2, R21 ;  /* 0x000000020b0b7824 */ /* 0x000fe200078e0215 */
[----:B------:R-:W-:Y:S01]  /*74f0*/  R2UR UR33, R22 ;  /* 0x00000000162172ca */ /* 0x000fe200000e0000 */
[----:B------:R-:W-:Y:S01]  /*7500*/  VIADD R25, R25, 0xffffffff ;  /* 0xffffffff19197836 */ /* 0x000fe20000000000 */
[----:B------:R-:W-:Y:S01]  /*7510*/  R2UR UR16, R19 ;  /* 0x00000000131072ca */ /* 0x000fe200000e0000 */
[----:B------:R-:W-:Y:S01]  /*7520*/  UIADD3 UR14, UP0, UR30, 0xf0, URZ ;  /* 0x000000f01e0e7890 */ /* 0x000fe2000ff1e03f */
[----:B------:R-:W-:Y:S01]  /*7530*/  R2UR UR32, R11 ;  /* 0x000000000b2072ca */ /* 0x000fe200000e0000 */
[----:B------:R-:W-:Y:S01]  /*7540*/  IMAD R11, R10, 0x400, R18 ;  /* 0x000004000a0b7824 */ /* 0x000fe200078e0212 */
[----:B------:R-:W-:Y:S01]  /*7550*/  R2UR UR36, R0 ;  /* 0x00000000002472ca */ /* 0x000fe200000e0000 */
[----:B------:R-:W-:Y:S01]  /*7560*/  UIADD3 UR38, UP1, UR30, 0x1f0, URZ ;  /* 0x000001f01e267890 */ /* 0x000fe2000ff3e03f */
[----:B------:R-:W-:Y:S01]  /*7570*/  R2UR UR34, R23 ;  /* 0x00000000172272ca */ /* 0x000fe200000e0000 */
[----:B------:R-:W-:Y:S01]  /*7580*/  UIADD3 UR40, UP2, UR30, 0x2f0, URZ ;  /* 0x000002f01e287890 */ /* 0x000fe2000ff5e03f */
[----:B------:R-:W-:Y:S01]  /*7590*/  R2UR UR8, R11 ;  /* 0x000000000b0872ca */ /* 0x000fe200000e0000 */
[----:B------:R-:W-:Y:S01]  /*75a0*/  UIADD3.X UR15, URZ, UR31, URZ, UP0, !UPT ;  /* 0x0000001f3f0f7290 */ /* 0x000fe200087fe43f */
[----:B------:R-:W-:Y:S01]  /*75b0*/  R2UR UR35, R27 ;  /* 0x000000001b2372ca */ /* 0x000fe200000e0000 */
[----:B------:R-:W-:Y:S01]  /*75c0*/  UIADD3.X UR39, URZ, UR31, URZ, UP1, !UPT ;  /* 0x0000001f3f277290 */ /* 0x000fe20008ffe43f */
[----:B------:R-:W-:Y:S01]  /*75d0*/  R2UR UR11, R5 ;  /* 0x00000000050b72ca */ /* 0x000fe200000e0000 */
[----:B------:R-:W-:Y:S01]  /*75e0*/  UIADD3.X UR41, URZ, UR31, URZ, UP2, !UPT ;  /* 0x0000001f3f297290 */ /* 0x000fe200097fe43f */
[----:B------:R-:W-:Y:S01]  /*75f0*/  R2UR UR27, R20 ;  /* 0x00000000141b72ca */ /* 0x000fe200000e0000 */
[----:B------:R-:W-:Y:S01]  /*7600*/  UIADD3 UR32, UR32, 0x180, URZ ;  /* 0x0000018020207890 */ /* 0x000fe2000fffe03f */
[----:B------:R-:W-:Y:S01]  /*7610*/  R2UR UR12, R26 ;  /* 0x000000001a0c72ca */ /* 0x000fe200000e0000 */
[----:B------:R-:W-:Y:S01]  /*7620*/  UIADD3 UR26, UR18, -0x40, URZ ;  /* 0xffffffc0121a7890 */ /* 0x000fe2000fffe03f */
[----:B------:R-:W-:Y:S01]  /*7630*/  ISETP.GT.AND P3, PT, R25, 0x1, PT ;  /* 0x000000011900780c */ /* 0x000fe20003f64270 */
[----:B------:R-:W-:Y:S01]  /*7640*/  UIADD3 UR24, UR16, 0xa180, URZ ;  /* 0x0000a18010187890 */ /* 0x000fe2000fffe03f */
[----:B------:R-:W-:Y:S01]  /*7650*/  VIADD R10, R10, 0x1 ;  /* 0x000000010a0a7836 */ /* 0x000fe20000000000 */
[----:B------:R-:W-:Y:S01]  /*7660*/  UIADD3 UR8, UR19, 0x32180, UR8 ;  /* 0x0003218013087890 */ /* 0x000fe2000fffe008 */
[----:B------:R-:W-:Y:S01]  /*7670*/  VIADD R26, R26, 0x1 ;  /* 0x000000011a1a7836 */ /* 0x000fe20000000000 */
[----:B------:R-:W-:Y:S01]  /*7680*/  UIADD3 UR16, UR16, 0xe180, URZ ;  /* 0x0000e18010107890 */ /* 0x000fe2000fffe03f */
[----:B------:R-:W-:Y:S01]  /*7690*/  VIADD R24, R24, 0x80 ;  /* 0x0000008018187836 */ /* 0x000fe20000000000 */
[----:B------:R-:W-:Y:S01]  /*76a0*/  UMOV UR21, 0x30000 ;  /* 0x0003000000157882 */ /* 0x000fe20000000000 */
[----:B------:R-:W-:Y:S01]  /*76b0*/  UMOV UR22, 0x0 ;  /* 0x0000000000167882 */ /* 0x000fe20000000000 */
[----:B------:R-:W-:Y:S01]  /*76c0*/  UMOV UR23, 0x10000000 ;  /* 0x1000000000177882 */ /* 0x000fe20000000000 */
[C---:B------:R-:W-:Y:S01]  /*76d0*/  ISETP.NE.AND P1, PT, R10.reuse, 0x5, PT ;  /* 0x000000050a00780c */ /* 0x040fe20003f25270 */
[----:B------:R-:W-:Y:S01]  /*76e0*/  UMOV UR9, UR33 ;  /* 0x0000002100097c82 */ /* 0x000fe20008000000 */
[----:B------:R-:W-:Y:S01]  /*76f0*/  UMOV UR13, UR36 ;  /* 0x00000024000d7c82 */ /* 0x000fe20008000000 */
[----:B------:R-:W-:Y:S01]  /*7700*/  UMOV UR25, UR33 ;  /* 0x0000002100197c82 */ /* 0x000fe20008000000 */
[----:B------:R-:W-:Y:S01]  /*7710*/  UMOV UR28, UR36 ;  /* 0x00000024001c7c82 */ /* 0x000fe20008000000 */
[----:B------:R0:W-:Y:S01]  /*7720*/  UTMALDG.3D.MULTICAST [UR32], [UR14], UR21, desc[UR22] ;  /* 0x000016200e0073b4 */ /* 0x0001e20008011815 */
[----:B------:R-:W-:Y:S01]  /*7730*/  UMOV UR17, UR33 ;  /* 0x0000002100117c82 */ /* 0x000fe20008000000 */
[----:B------:R-:W-:Y:S01]  /*7740*/  UMOV UR20, UR36 ;  /* 0x0000002400147c82 */ /* 0x000fe20008000000 */
[----:B------:R-:W-:Y:S01]  /*7750*/  UMOV UR19, UR27 ;  /* 0x0000001b00137c82 */ /* 0x000fe20008000000 */
[----:B------:R-:W-:Y:S01]  /*7760*/  SEL R11, RZ, 0x1, P1 ;  /* 0x00000001ff0b7807 */ /* 0x000fe20000800000 */
[----:B------:R-:W-:Y:S01]  /*7770*/  VIADD R23, R23, 0x40 ;  /* 0x0000004017177836 */ /* 0x000fe20000000000 */
[----:B------:R-:W-:Y:S01]  /*7780*/  SEL R10, R10, RZ, P1 ;  /* 0x000000ff0a0a7207 */ /* 0x000fe20000800000 */
[----:B------:R0:W-:Y:S01]  /*7790*/  UTMALDG.4D.MULTICAST [UR8], [UR38], UR21, desc[UR22] ;  /* 0x00001608260073b4 */ /* 0x0001e20008019815 */
[----:B------:R-:W-:Y:S01]  /*77a0*/  LOP3.LUT R4, R4, R11, RZ, 0x3c, !PT ;  /* 0x0000000b04047212 */ /* 0x000fe200078e3cff */
[----:B------:R0:W-:Y:S01]  /*77b0*/  UTMALDG.3D [UR24], [UR40], desc[UR22] ;  /* 0x00001618280075b4 */ /* 0x0001e20008011000 */
[----:B------:R0:W-:Y:S02]  /*77c0*/  UTMALDG.3D [UR16], [UR40], desc[UR22] ;  /* 0x00001610280075b4 */ /* 0x0001e40008011000 */
[----:B0-----:R-:W-:Y:S05]  /*77d0*/  @P3 BRA `(.L_x_169) ;  /* 0xfffffff800f43947 */ /* 0x001fea000383ffff */
.L_x_165:
[----:B------:R-:W-:Y:S05]  /*77e0*/  BSYNC B1 ;  /* 0x0000000000017941 */ /* 0x000fea0003800000 */
.L_x_164:
[----:B------:R-:W-:Y:S01]  /*77f0*/  LOP3.LUT P5, RZ, R15, 0xff, RZ, 0xc0, !PT ;  /* 0x000000ff0fff7812 */ /* 0x000fe200078ac0ff */
[----:B------:R-:W-:Y:S01]  /*7800*/  VIADD R13, R13, UR6 ;  /* 0x000000060d0d7c36 */ /* 0x000fe20008000000 */
[----:B------:R-:W-:Y:S01]  /*7810*/  ULDC.64 UR8, c[0x0][0x750] ;  /* 0x0001d40000087ab9 */ /* 0x000fe20000000a00 */
[----:B------:R-:W-:Y:S01]  /*7820*/  IMAD.U32 R10, RZ, RZ, UR6 ;  /* 0x00000006ff0a7e24 */ /* 0x000fe2000f8e00ff */
[----:B------:R-:W-:Y:S01]  /*7830*/  UISETP.GE.U32.AND UP0, UPT, UR6, 0x5, UPT ;  /* 0x000000050600788c */ /* 0x000fe2000bf06070 */
[----:B------:R-:W-:Y:S01]  /*7840*/  BSSY B1, `(.L_x_170) ;  /* 0x000006b000017945 */ /* 0x000fe20003800000 */
[----:B------:R-:W-:Y:S02]  /*7850*/  ISETP.GT.U32.AND P1, PT, R13, 0x4, PT ;  /* 0x000000040d00780c */ /* 0x000fe40003f24070 */
[----:B------:R-:W-:Y:S02]  /*7860*/  PRMT R15, RZ, 0x7610, R15 ;  /* 0x00007610ff0f7816 */ /* 0x000fe4000000000f */
[----:B------:R-:W-:-:S02]  /*7870*/  ISETP.LT.U32.AND P1, PT, R10, 0x5, P1 ;  /* 0x000000050a00780c */ /* 0x000fc40000f21070 */
[----:B------:R-:W-:Y:S01]  /*7880*/  PLOP3.LUT P3, PT, PT, PT, UP0, 0x80, 0x0 ;  /* 0x000000000000781c */ /* 0x000fe20003f6f008 */
[----:B------:R-:W0:Y:S01]  /*7890*/  @P5 S2R R5, SR_CgaCtaId ;  /* 0x0000000000055919 */ /* 0x000e220000008800 */
[----:B------:R-:W-:Y:S02]  /*78a0*/  @P5 MOV R0, 0x400 ;  /* 0x0000040000005802 */ /* 0x000fe40000000f00 */
[----:B------:R-:W-:Y:S02]  /*78b0*/  PRMT R10, RZ, 0x7610, R10 ;  /* 0x00007610ff0a7816 */ /* 0x000fe4000000000a */
[----:B0-----:R-:W-:Y:S01]  /*78c0*/  @P5 LEA R0, R5, R0, 0x18 ;  /* 0x0000000005005211 */ /* 0x001fe200078ec0ff */
[----:B------:R-:W-:-:S03]  /*78d0*/  IMAD.WIDE.U32 R4, R13, -0x33333333, RZ ;  /* 0xcccccccd0d047825 */ /* 0x000fc600078e00ff */
[----:B------:R0:W-:Y:S01]  /*78e0*/  @P5 SYNCS.ARRIVE.TRANS64.A1T0 RZ, [R0+URZ+0x88], RZ ;  /* 0x000088ff00ff59a7 */ /* 0x0001e2000810003f */
[----:B------:R-:W-:Y:S02]  /*78f0*/  IADD3 R2, P5, R2, R8, RZ ;  /* 0x0000000802027210 */ /* 0x000fe40007fbe0ff */
[----:B------:R-:W-:Y:S01]  /*7900*/  SHF.R.U32.HI R4, RZ, 0x2, R5 ;  /* 0x00000002ff047819 */ /* 0x000fe20000011605 */
[----:B------:R-:W-:Y:S02]  /*7910*/  IMAD.MOV.U32 R5, RZ, RZ, -0x1 ;  /* 0xffffffffff057424 */ /* 0x000fe400078e00ff */
[----:B------:R-:W-:Y:S01]  /*7920*/  IMAD.X R3, R3, 0x1, R12, P5 ;  /* 0x0000000103037824 */ /* 0x000fe200028e060c */
[----:B0-----:R-:W-:Y:S01]  /*7930*/  SEL R0, RZ, 0x1, !P1 ;  /* 0x00000001ff007807 */ /* 0x001fe20004800000 */
[----:B------:R-:W-:Y:S01]  /*7940*/  IMAD R13, R4, -0x5, R13 ;  /* 0xfffffffb040d7824 */ /* 0x000fe200078e020d */
[----:B------:R-:W-:Y:S02]  /*7950*/  ISETP.GE.U32.AND P1, PT, R2, UR8, PT ;  /* 0x0000000802007c0c */ /* 0x000fe4000bf26070 */
[----:B------:R-:W-:Y:S01]  /*7960*/  LOP3.LUT R7, R7, R0, RZ, 0x3c, !PT ;  /* 0x0000000007077212 */ /* 0x000fe200078e3cff */
[----:B------:R-:W-:Y:S01]  /*7970*/  IMAD.MOV.U32 R0, RZ, RZ, -0x1 ;  /* 0xffffffffff007424 */ /* 0x000fe200078e00ff */
[----:B------:R-:W-:-:S02]  /*7980*/  ISETP.GE.U32.AND.EX P1, PT, R3, UR9, PT, P1 ;  /* 0x0000000903007c0c */ /* 0x000fc4000bf26110 */
[----:B------:R-:W-:Y:S01]  /*7990*/  @P3 LOP3.LUT R7, R7, 0x1, R4, 0x78, !PT ;  /* 0x0000000107073812 */ /* 0x000fe200078e7804 */
[----:B------:R-:W-:-:S10]  /*79a0*/  IMAD.MOV.U32 R4, RZ, RZ, -0x1 ;  /* 0xffffffffff047424 */ /* 0x000fd400078e00ff */
[----:B------:R-:W-:Y:S05]  /*79b0*/  @P1 BRA `(.L_x_171) ;  /* 0x00000004004c1947 */ /* 0x000fea0003800000 */
[----:B------:R-:W0:Y:S01]  /*79c0*/  S2R R0, SR_CTAID.X ;  /* 0x0000000000007919 */ /* 0x000e220000002500 */
[----:B------:R-:W-:Y:S01]  /*79d0*/  ULDC UR8, c[0x0][0x150] ;  /* 0x0000540000087ab9 */ /* 0x000fe20000000800 */
[----:B------:R-:W1:Y:S01]  /*79e0*/  LDC R11, c[0x0][0x144] ;  /* 0x00005100ff0b7b82 */ /* 0x000e620000000800 */
[----:B------:R-:W-:Y:S01]  /*79f0*/  ULDC UR12, c[0x0][0x730] ;  /* 0x0001cc00000c7ab9 */ /* 0x000fe20000000800 */
[----:B------:R-:W2:Y:S01]  /*7a00*/  S2R R21, SR_CTAID.Y ;  /* 0x0000000000157919 */ /* 0x000ea20000002600 */
[----:B------:R-:W-:-:S05]  /*7a10*/  ULDC UR13, c[0x0][0x154] ;  /* 0x00005500000d7ab9 */ /* 0x000fca0000000800 */
[----:B------:R-:W3:Y:S01]  /*7a20*/  LDC R20, c[0x0][0x148] ;  /* 0x00005200ff147b82 */ /* 0x000ee20000000800 */
[----:B0-----:R-:W-:Y:S02]  /*7a30*/  I2FP.F32.U32 R4, R0 ;  /* 0x0000000000047245 */ /* 0x001fe40000201000 */
[----:B--2---:R-:W-:-:S03]  /*7a40*/  I2FP.F32.U32 R22, R21 ;  /* 0x0000001500167245 */ /* 0x004fc60000201000 */
[----:B------:R-:W-:Y:S01]  /*7a50*/  FMUL R5, R4, UR8 ;  /* 0x0000000804057c20 */ /* 0x000fe20008400000 */
[----:B------:R-:W-:Y:S02]  /*7a60*/  ULDC.64 UR8, c[0x0][0x728] ;  /* 0x0001ca0000087ab9 */ /* 0x000fe40000000a00 */
[----:B------:R-:W-:-:S03]  /*7a70*/  ISETP.NE.U32.AND P1, PT, RZ, UR8, PT ;  /* 0x00000008ff007c0c */ /* 0x000fc6000bf25070 */
[----:B------:R-:W0:Y:S01]  /*7a80*/  F2I.U32.TRUNC.NTZ R5, R5 ;  /* 0x0000000500057305 */ /* 0x000e22000020f000 */
[----:B------:R-:W-:Y:S01]  /*7a90*/  ISETP.NE.AND.EX P1, PT, RZ, UR9, PT, P1 ;  /* 0x00000009ff007c0c */ /* 0x000fe2000bf25310 */
[----:B0-----:R-:W-:Y:S02]  /*7aa0*/  IMAD.MOV R4, RZ, RZ, -R5 ;  /* 0x000000ffff047224 */ /* 0x001fe400078e0a05 */
[----:B------:R-:W-:Y:S02]  /*7ab0*/  IMAD.MOV.U32 R5, RZ, RZ, R3 ;  /* 0x000000ffff057224 */ /* 0x000fe400078e0003 */
[----:B-1----:R-:W-:Y:S02]  /*7ac0*/  IMAD R0, R11, R4, R0 ;  /* 0x000000040b007224 */ /* 0x002fe400078e0200 */
[----:B------:R-:W-:-:S06]  /*7ad0*/  IMAD.MOV.U32 R4, RZ, RZ, R2 ;  /* 0x000000ffff047224 */ /* 0x000fcc00078e0002 */
[----:B---3--:R-:W-:Y:S05]  /*7ae0*/  @!P1 BRA `(.L_x_172) ;  /* 0x0000000000289947 */ /* 0x008fea0003800000 */
[----:B------:R-:W-:Y:S02]  /*7af0*/  ULDC UR11, c[0x0][0x734] ;  /* 0x0001cd00000b7ab9 */ /* 0x000fe40000000800 */
[----:B------:R-:W-:-:S05]  /*7b00*/  IADD3 R5, P1, R2, UR11, RZ ;  /* 0x0000000b02057c10 */ /* 0x000fca000ff3e0ff */
[----:B------:R-:W-:-:S04]  /*7b10*/  IMAD.X R19, RZ, RZ, R3, P1 ;  /* 0x000000ffff137224 */ /* 0x000fc800008e0603 */
[----:B------:R-:W-:-:S04]  /*7b20*/  IMAD.WIDE.U32 R10, R19, UR8, RZ ;  /* 0x00000008130a7c25 */ /* 0x000fc8000f8e00ff */
[----:B------:R-:W-:-:S04]  /*7b30*/  IMAD.WIDE.U32 R10, P1, R5, UR9, R10 ;  /* 0x00000009050a7c25 */ /* 0x000fc8000f82000a */
[----:B------:R-:W-:-:S04]  /*7b40*/  IMAD.WIDE.U32 R4, R5, UR8, RZ ;  /* 0x0000000805047c25 */ /* 0x000fc8000f8e00ff */
[----:B------:R-:W-:Y:S01]  /*7b50*/  IMAD.MOV.U32 R4, RZ, RZ, R11 ;  /* 0x000000ffff047224 */ /* 0x000fe200078e000b */
[----:B------:R-:W-:Y:S01]  /*7b60*/  IADD3 RZ, P3, R5, R10, RZ ;  /* 0x0000000a05ff7210 */ /* 0x000fe20007f7e0ff */
[----:B------:R-:W-:-:S04]  /*7b70*/  IMAD.X R5, RZ, RZ, RZ, P1 ;  /* 0x000000ffff057224 */ /* 0x000fc800008e06ff */
[----:B------:R-:W-:-:S08]  /*7b80*/  IMAD.WIDE.U32.X R4, R19, UR9, R4, P3 ;  /* 0x0000000913047c25 */ /* 0x000fd000098e0404 */
.L_x_172:
[--C-:B------:R-:W-:Y:S01]  /*7b90*/  SHF.R.U64 R19, R4, UR12, R5.reuse ;  /* 0x0000000c04137c19 */ /* 0x100fe20008001205 */
[----:B------:R-:W-:Y:S01]  /*7ba0*/  FMUL R22, R22, UR13 ;  /* 0x0000000d16167c20 */ /* 0x000fe20008400000 */
[----:B------:R-:W-:Y:S01]  /*7bb0*/  SHF.R.U32.HI R4, RZ, UR12, R5 ;  /* 0x0000000cff047c19 */ /* 0x000fe20008011605 */
[----:B------:R-:W-:Y:S01]  /*7bc0*/  ULDC.64 UR8, c[0x0][0x720] ;  /* 0x0001c80000087ab9 */ /* 0x000fe20000000a00 */
[----:B------:R-:W-:Y:S01]  /*7bd0*/  IADD3 R5, P1, RZ, -R19, RZ ;  /* 0x80000013ff057210 */ /* 0x000fe20007f3e0ff */
[----:B------:R-:W-:Y:S02]  /*7be0*/  ULDC.64 UR12, c[0x0][0x740] ;  /* 0x0001d000000c7ab9 */ /* 0x000fe40000000a00 */
[----:B------:R-:W0:Y:S02]  /*7bf0*/  F2I.U32.TRUNC.NTZ R22, R22 ;  /* 0x0000001600167305 */ /* 0x000e24000020f000 */
[----:B------:R-:W-:Y:S01]  /*7c00*/  IMAD.X R4, RZ, RZ, ~R4, P1 ;  /* 0x000000ffff047224 */ /* 0x000fe200008e0e04 */
[----:B------:R-:W-:-:S03]  /*7c10*/  ISETP.NE.U32.AND P1, PT, RZ, UR12, PT ;  /* 0x0000000cff007c0c */ /* 0x000fc6000bf25070 */
[----:B------:R-:W-:Y:S01]  /*7c20*/  IMAD R4, R4, UR8, RZ ;  /* 0x0000000804047c24 */ /* 0x000fe2000f8e02ff */
[----:B------:R-:W-:-:S03]  /*7c30*/  ISETP.NE.AND.EX P1, PT, RZ, UR13, PT, P1 ;  /* 0x0000000dff007c0c */ /* 0x000fc6000bf25310 */
[C---:B------:R-:W-:Y:S02]  /*7c40*/  IMAD R11, R5.reuse, UR9, R4 ;  /* 0x00000009050b7c24 */ /* 0x040fe4000f8e0204 */
[----:B------:R-:W-:Y:S01]  /*7c50*/  IMAD.WIDE.U32 R4, R5, UR8, R2 ;  /* 0x0000000805047c25 */ /* 0x000fe2000f8e0002 */
[----:B------:R-:W-:-:S03]  /*7c60*/  ULDC UR8, c[0x0][0x718] ;  /* 0x0001c60000087ab9 */ /* 0x000fc60000000800 */
[----:B0-----:R-:W-:Y:S02]  /*7c70*/  IMAD.MOV R10, RZ, RZ, -R22 ;  /* 0x000000ffff0a7224 */ /* 0x001fe400078e0a16 */
[----:B------:R-:W-:Y:S02]  /*7c80*/  IMAD.IADD R5, R5, 0x1, R11 ;  /* 0x0000000105057824 */ /* 0x000fe400078e020b */
[----:B------:R-:W-:-:S03]  /*7c90*/  @P4 IMAD R0, R20, R10, R21 ;  /* 0x0000000a14004224 */ /* 0x000fc600078e0215 */
[--C-:B------:R-:W-:Y:S02]  /*7ca0*/  SHF.R.U64 R20, R4, UR8, R5.reuse ;  /* 0x0000000804147c19 */ /* 0x100fe40008001205 */
[----:B------:R-:W-:Y:S01]  /*7cb0*/  SHF.R.U32.HI R5, RZ, UR8, R5 ;  /* 0x00000008ff057c19 */ /* 0x000fe20008011605 */
[----:B------:R-:W-:-:S03]  /*7cc0*/  ULDC UR8, c[0x0][0x708] ;  /* 0x0001c20000087ab9 */ /* 0x000fc60000000800 */
[--C-:B------:R-:W-:Y:S02]  /*7cd0*/  SHF.R.U64 R22, R20, UR8, R5.reuse ;  /* 0x0000000814167c19 */ /* 0x100fe40008001205 */
[----:B------:R-:W-:Y:S01]  /*7ce0*/  SHF.R.U32.HI R5, RZ, UR8, R5 ;  /* 0x00000008ff057c19 */ /* 0x000fe20008011605 */
[----:B------:R-:W-:-:S03]  /*7cf0*/  ULDC UR8, c[0x0][0x758] ;  /* 0x0001d60000087ab9 */ /* 0x000fc60000000800 */
[--C-:B------:R-:W-:Y:S02]  /*7d00*/  SHF.R.U64 R21, R22, UR8, R5.reuse ;  /* 0x0000000816157c19 */ /* 0x100fe40008001205 */
[----:B------:R-:W-:-:S03]  /*7d10*/  SHF.R.U32.HI R23, RZ, UR8, R5 ;  /* 0x00000008ff177c19 */ /* 0x000fc60008011605 */
[----:B------:R-:W-:Y:S02]  /*7d20*/  IMAD.MOV.U32 R4, RZ, RZ, R21 ;  /* 0x000000ffff047224 */ /* 0x000fe400078e0015 */
[----:B------:R-:W-:Y:S01]  /*7d30*/  IMAD.MOV.U32 R5, RZ, RZ, R23 ;  /* 0x000000ffff057224 */ /* 0x000fe200078e0017 */
[----:B------:R-:W-:Y:S06]  /*7d40*/  @!P1 BRA `(.L_x_173) ;  /* 0x0000000000289947 */ /* 0x000fec0003800000 */
        /* <DEDUP_REMOVED lines=10> */
.L_x_173:
[----:B------:R-:W-:Y:S01]  /*7df0*/  ULDC UR8, c[0x0][0x748] ;  /* 0x0001d20000087ab9 */ /* 0x000fe20000000800 */
[----:B------:R-:W-:Y:S01]  /*7e00*/  LOP3.LUT R20, R20, UR4, RZ, 0xc0, !PT ;  /* 0x0000000414147c12 */ /* 0x000fe2000f8ec0ff */
[----:B------:R-:W-:Y:S01]  /*7e10*/  ULDC UR9, c[0x0][0x710] ;  /* 0x0001c40000097ab9 */ /* 0x000fe20000000800 */
[----:B------:R-:W-:Y:S01]  /*7e20*/  SHF.R.U64 R5, R4, UR8, R5 ;  /* 0x0000000804057c19 */ /* 0x000fe20008001205 */
[----:B------:R-:W-:Y:S01]  /*7e30*/  ULDC UR8, c[0x0][0x738] ;  /* 0x0001ce0000087ab9 */ /* 0x000fe20000000800 */
[----:B------:R-:W-:Y:S01]  /*7e40*/  LOP3.LUT R4, R22, UR7, RZ, 0xc0, !PT ;  /* 0x0000000716047c12 */ /* 0x000fe2000f8ec0ff */
[----:B------:R-:W-:-:S04]  /*7e50*/  IMAD.MOV.U32 R10, RZ, RZ, 0x1 ;  /* 0x00000001ff0a7424 */ /* 0x000fc800078e00ff */
[----:B------:R-:W-:Y:S02]  /*7e60*/  IMAD R11, R5, UR5, R4 ;  /* 0x00000005050b7c24 */ /* 0x000fe4000f8e0204 */
[----:B------:R-:W-:Y:S02]  /*7e70*/  IMAD.MOV R4, RZ, RZ, -R5 ;  /* 0x000000ffff047224 */ /* 0x000fe400078e0a05 */
[----:B------:R-:W-:Y:S02]  /*7e80*/  IMAD R0, R11, UR9, R0 ;  /* 0x000000090b007c24 */ /* 0x000fe4000f8e0200 */
[----:B------:R-:W-:Y:S01]  /*7e90*/  IMAD R21, R4, UR8, R21 ;  /* 0x0000000804157c24 */ /* 0x000fe2000f8e0215 */
[----:B------:R-:W-:-:S03]  /*7ea0*/  ULDC UR8, c[0x0][0x700] ;  /* 0x0001c00000087ab9 */ /* 0x000fc60000000800 */
[----:B------:R-:W-:-:S05]  /*7eb0*/  IMAD R21, R21, UR8, R20 ;  /* 0x0000000815157c24 */ /* 0x000fca000f8e0214 */
[----:B------:R-:W-:Y:S02]  /*7ec0*/  SEL R4, R21, R0, !P4 ;  /* 0x0000000015047207 */ /* 0x000fe40006000000 */
[----:B------:R-:W-:Y:S01]  /*7ed0*/  SEL R5, R0, R21, !P4 ;  /* 0x0000001500057207 */ /* 0x000fe20006000000 */
[----:B------:R-:W-:-:S07]  /*7ee0*/  IMAD.MOV.U32 R0, RZ, RZ, R19 ;  /* 0x000000ffff007224 */ /* 0x000fce00078e0013 */
.L_x_171:
[----:B------:R-:W-:Y:S05]  /*7ef0*/  BSYNC B1 ;  /* 0x0000000000017941 */ /* 0x000fea0003800000 */
.L_x_170:
[----:B------:R-:W-:-:S13]  /*7f00*/  LOP3.LUT P1, RZ, R10, 0xff, RZ, 0xc0, !PT ;  /* 0x000000ff0aff7812 */ /* 0x000fda000782c0ff */
[----:B------:R-:W-:Y:S05]  /*7f10*/  @P1 BRA `(.L_x_174) ;  /* 0xfffffff000e81947 */ /* 0x000fea000383ffff */
[----:B------:R-:W-:Y:S05]  /*7f20*/  BSYNC B0 ;  /* 0x0000000000007941 */ /* 0x000fea0003800000 */
.L_x_162:
[----:B------:R-:W-:-:S03]  /*7f30*/  UMOV UR8, 0xffffffff ;  /* 0xffffffff00087882 */ /* 0x000fc60000000000 */
[----:B------:R-:W-:Y:S05]  /*7f40*/  BRA.DIV UR8, `(.L_x_175) ;  /* 0x0000000608587947 */ /* 0x000fea000b800000 */
[----:B------:R-:W-:-:S13]  /*7f50*/  ELECT P0, URZ, PT ;  /* 0x00000000003f782f */ /* 0x000fda0003800000 */
.L_x_192:
[----:B------:R-:W-:Y:S04]  /*7f60*/  BSSY B0, `(.L_x_176) ;  /* 0x0000034000007945 */ /* 0x000fe80003800000 */
[----:B------:R-:W-:Y:S05]  /*7f70*/  @!P0 BRA `(.L_x_177) ;  /* 0x0000000000c88947 */ /* 0x000fea0003800000 */
[----:B------:R-:W-:-:S04]  /*7f80*/  LOP3.LUT R6, R6, 0x2, RZ, 0xfc, !PT ;  /* 0x0000000206067812 */ /* 0x000fc800078efcff */
[----:B------:R-:W-:-:S13]  /*7f90*/  ISETP.NE.AND P0, PT, R6, 0x3, PT ;  /* 0x000000030600780c */ /* 0x000fda0003f05270 */
[----:B------:R-:W-:Y:S05]  /*7fa0*/  @!P0 BRA `(.L_x_178) ;  /* 0x0000000000048947 */ /* 0x000fea0003800000 */
[----:B------:R-:W-:Y:S01]  /*7fb0*/  BPT.TRAP 0x1 ;  /* 0x000000040000795c */ /* 0x000fe20000300000 */
.L_x_178:
[----:B------:R-:W0:Y:S01]  /*7fc0*/  S2R R3, SR_CgaCtaId ;  /* 0x0000000000037919 */ /* 0x000e220000008800 */
[----:B------:R-:W-:-:S04]  /*7fd0*/  MOV R0, 0x400 ;  /* 0x0000040000007802 */ /* 0x000fc80000000f00 */
[----:B0-----:R-:W-:Y:S02]  /*7fe0*/  LEA R0, R3, R0, 0x18 ;  /* 0x0000000003007211 */ /* 0x001fe400078ec0ff */
[----:B------:R-:W-:-:S03]  /*7ff0*/  SHF.L.U32 R3, R7, 0x1f, RZ ;  /* 0x0000001f07037819 */ /* 0x000fc600000006ff */
[----:B------:R-:W-:-:S04]  /*8000*/  VIADD R0, R0, 0x28 ;  /* 0x0000002800007836 */ /* 0x000fc80000000000 */
[C---:B------:R-:W-:Y:S02]  /*8010*/  IMAD R6, R13.reuse, 0x8, R0 ;  /* 0x000000080d067824 */ /* 0x040fe400078e0200 */
[----:B------:R-:W-:Y:S02]  /*8020*/  VIADD R13, R13, 0x1 ;  /* 0x000000010d0d7836 */ /* 0x000fe40000000000 */
[----:B------:R-:W0:Y:S03]  /*8030*/  SYNCS.PHASECHK.TRANS64.TRYWAIT P0, [R6+URZ], R3 ;  /* 0x00000003060075a7 */ /* 0x000e26000800017f */
[----:B------:R-:W-:-:S04]  /*8040*/  ISETP.NE.AND P1, PT, R13, 0x5, PT ;  /* 0x000000050d00780c */ /* 0x000fc80003f25270 */
[----:B------:R-:W-:Y:S02]  /*8050*/  SEL R2, RZ, 0x1, P1 ;  /* 0x00000001ff027807 */ /* 0x000fe40000800000 */
[----:B------:R-:W-:Y:S02]  /*8060*/  SEL R13, R13, RZ, P1 ;  /* 0x000000ff0d0d7207 */ /* 0x000fe40000800000 */
[----:B------:R-:W-:-:S03]  /*8070*/  LOP3.LUT R8, R7, R2, RZ, 0x3c, !PT ;  /* 0x0000000207087212 */ /* 0x000fc600078e3cff */
[----:B------:R-:W-:Y:S01]  /*8080*/  IMAD R7, R13, 0x8, R0 ;  /* 0x000000080d077824 */ /* 0x000fe200078e0200 */
[----:B------:R-:W-:Y:S01]  /*8090*/  SHF.L.U32 R4, R8, 0x1f, RZ ;  /* 0x0000001f08047819 */ /* 0x000fe200000006ff */
[----:B0-----:R-:W-:Y:S06]  /*80a0*/  @!P0 BRA `(.L_x_179) ;  /* 0x0000000400248947 */ /* 0x001fec0003800000 */
.L_x_193:
[----:B------:R-:W1:Y:S01]  /*80b0*/  SYNCS.PHASECHK.TRANS64.TRYWAIT P0, [R7+URZ], R4 ;  /* 0x00000004070075a7 */ /* 0x000e62000800017f */
[----:B------:R-:W-:-:S05]  /*80c0*/  VIADD R2, R13, 0x1 ;  /* 0x000000010d027836 */ /* 0x000fca0000000000 */
[----:B------:R-:W-:-:S04]  /*80d0*/  ISETP.NE.AND P1, PT, R2, 0x5, PT ;  /* 0x000000050200780c */ /* 0x000fc80003f25270 */
[----:B0-----:R-:W-:Y:S02]  /*80e0*/  SEL R3, RZ, 0x1, P1 ;  /* 0x00000001ff037807 */ /* 0x001fe40000800000 */
[----:B------:R-:W-:Y:S02]  /*80f0*/  SEL R9, R2, RZ, P1 ;  /* 0x000000ff02097207 */ /* 0x000fe40000800000 */
[----:B------:R-:W-:-:S03]  /*8100*/  LOP3.LUT R8, R8, R3, RZ, 0x3c, !PT ;  /* 0x0000000308087212 */ /* 0x000fc600078e3cff */
[----:B------:R-:W-:Y:S01]  /*8110*/  IMAD R10, R9, 0x8, R0 ;  /* 0x00000008090a7824 */ /* 0x000fe200078e0200 */
[----:B------:R-:W-:Y:S01]  /*8120*/  SHF.L.U32 R5, R8, 0x1f, RZ ;  /* 0x0000001f08057819 */ /* 0x000fe200000006ff */
[----:B-1----:R-:W-:Y:S06]  /*8130*/  @!P0 BRA `(.L_x_180) ;  /* 0x0000000400148947 */ /* 0x002fec0003800000 */
.L_x_194:
[----:B------:R-:W1:Y:S01]  /*8140*/  SYNCS.PHASECHK.TRANS64.TRYWAIT P0, [R10+URZ], R5 ;  /* 0x000000050a0075a7 */ /* 0x000e62000800017f */
[----:B------:R-:W-:-:S05]  /*8150*/  VIADD R2, R9, 0x1 ;  /* 0x0000000109027836 */ /* 0x000fca0000000000 */
[----:B------:R-:W-:-:S04]  /*8160*/  ISETP.NE.AND P1, PT, R2, 0x5, PT ;  /* 0x000000050200780c */ /* 0x000fc80003f25270 */
[----:B------:R-:W-:Y:S02]  /*8170*/  SEL R3, RZ, 0x1, P1 ;  /* 0x00000001ff037807 */ /* 0x000fe40000800000 */
[----:B0-----:R-:W-:Y:S02]  /*8180*/  SEL R7, R2, RZ, P1 ;  /* 0x000000ff02077207 */ /* 0x001fe40000800000 */
[----:B------:R-:W-:-:S03]  /*8190*/  LOP3.LUT R9, R8, R3, RZ, 0x3c, !PT ;  /* 0x0000000308097212 */ /* 0x000fc600078e3cff */
[----:B------:R-:W-:Y:S01]  /*81a0*/  IMAD R11, R7, 0x8, R0 ;  /* 0x00000008070b7824 */ /* 0x000fe200078e0200 */
[----:B------:R-:W-:Y:S01]  /*81b0*/  SHF.L.U32 R6, R9, 0x1f, RZ ;  /* 0x0000001f09067819 */ /* 0x000fe200000006ff */
[----:B-1----:R-:W-:Y:S06]  /*81c0*/  @!P0 BRA `(.L_x_181) ;  /* 0x0000000400048947 */ /* 0x002fec0003800000 */
.L_x_195:
[----:B------:R-:W1:Y:S01]  /*81d0*/  SYNCS.PHASECHK.TRANS64.TRYWAIT P0, [R11+URZ], R6 ;  /* 0x000000060b0075a7 */ /* 0x000e62000800017f */
[----:B------:R-:W-:-:S05]  /*81e0*/  VIADD R2, R7, 0x1 ;  /* 0x0000000107027836 */ /* 0x000fca0000000000 */
[----:B------:R-:W-:-:S04]  /*81f0*/  ISETP.NE.AND P1, PT, R2, 0x5, PT ;  /* 0x000000050200780c */ /* 0x000fc80003f25270 */
[----:B------:R-:W-:Y:S02]  /*8200*/  SEL R4, RZ, 0x1, P1 ;  /* 0x00000001ff047807 */ /* 0x000fe40000800000 */
[----:B------:R-:W-:Y:S02]  /*8210*/  SEL R3, R2, RZ, P1 ;  /* 0x000000ff02037207 */ /* 0x000fe40000800000 */
[----:B------:R-:W-:Y:S01]  /*8220*/  LOP3.LUT R4, R9, R4, RZ, 0x3c, !PT ;  /* 0x0000000409047212 */ /* 0x000fe200078e3cff */
[----:B-1----:R-:W-:Y:S06]  /*8230*/  @!P0 BRA `(.L_x_182) ;  /* 0x0000000000fc8947 */ /* 0x002fec0003800000 */
.L_x_196:
[----:B------:R-:W-:Y:S01]  /*8240*/  IMAD R3, R3, 0x8, R0 ;  /* 0x0000000803037824 */ /* 0x000fe200078e0200 */
[----:B------:R-:W-:-:S07]  /*8250*/  SHF.L.U32 R0, R4, 0x1f, RZ ;  /* 0x0000001f04007819 */ /* 0x000fce00000006ff */
.L_x_183:
[----:B--2---:R2:W3:Y:S02]  /*8260*/  SYNCS.PHASECHK.TRANS64.TRYWAIT P0, [R3+URZ], R0 ;  /* 0x00000000030075a7 */ /* 0x0044e4000800017f */
[----:B---3--:R-:W-:Y:S05]  /*8270*/  @!P0 NANOSLEEP.SYNCS 0x989680 ;  /* 0x009896800000895d */ /* 0x008fea0003900000 */
[----:B------:R-:W3:Y:S02]  /*8280*/  @!P0 SYNCS.PHASECHK.TRANS64 P0, [R3+URZ], R0 ;  /* 0x00000000030085a7 */ /* 0x000ee4000800007f */
[----:B---3--:R-:W-:Y:S05]  /*8290*/  @!P0 BRA `(.L_x_183) ;  /* 0xfffffffc00f08947 */ /* 0x008fea000383ffff */
.L_x_177:
[----:B------:R-:W-:Y:S05]  /*82a0*/  BSYNC B0 ;  /* 0x0000000000007941 */ /* 0x000fea0003800000 */
.L_x_176:
[----:B------:R-:W-:Y:S05]  /*82b0*/  EXIT ;  /* 0x000000000000794d */ /* 0x000fea0003800000 */
.L_x_19:
[----:B0-----:R-:W-:-:S04]  /*82c0*/  IMAD.U32 R25, RZ, RZ, UR16 ;  /* 0x00000010ff197e24 */ /* 0x001fc8000f8e00ff */
[----:B------:R0:W1:Y:S03]  /*82d0*/  SYNCS.PHASECHK.TRANS64.TRYWAIT P1, [R25+URZ+-0x8], R24 ;  /* 0xfffff818190075a7 */ /* 0x000066000802017f */
[----:B-1----:R-:W-:Y:S05]  /*82e0*/  @!P1 NANOSLEEP.SYNCS 0x989680 ;  /* 0x009896800000995d */ /* 0x002fea0003900000 */
[----:B------:R-:W1:Y:S02]  /*82f0*/  @!P1 SYNCS.PHASECHK.TRANS64 P1, [R25+URZ+-0x8], R24 ;  /* 0xfffff818190095a7 */ /* 0x000e64000802007f */
[----:B-1----:R-:W-:Y:S05]  /*8300*/  @!P1 BRA `(.L_x_19) ;  /* 0xfffffffc00ec9947 */ /* 0x002fea000383ffff */
[----:B------:R-:W-:Y:S05]  /*8310*/  BRA `(.L_x_184) ;  /* 0xffffff9400387947 */ /* 0x000fea000383ffff */
.L_x_24:
[----:B-1----:R-:W-:-:S04]  /*8320*/  IMAD.U32 R90, RZ, RZ, UR8 ;  /* 0x00000008ff5a7e24 */ /* 0x002fc8000f8e00ff */
[----:B------:R1:W2:Y:S03]  /*8330*/  SYNCS.PHASECHK.TRANS64.TRYWAIT P1, [R90+URZ], R89 ;  /* 0x000000595a0075a7 */ /* 0x0002a6000802017f */
[----:B--2---:R-:W-:Y:S05]  /*8340*/  @!P1 NANOSLEEP.SYNCS 0x989680 ;  /* 0x009896800000995d */ /* 0x004fea0003900000 */
[----:B------:R-:W2:Y:S02]  /*8350*/  @!P1 SYNCS.PHASECHK.TRANS64 P1, [R90+URZ], R89 ;  /* 0x000000595a0095a7 */ /* 0x000ea4000802007f */
[----:B--2---:R-:W-:Y:S05]  /*8360*/  @!P1 BRA `(.L_x_24) ;  /* 0xfffffffc00ec9947 */ /* 0x004fea000383ffff */
[----:B------:R-:W-:Y:S05]  /*8370*/  BRA `(.L_x_23) ;  /* 0xffffff9400ec7947 */ /* 0x000fea000383ffff */
.L_x_28:
[----:B0-----:R-:W-:-:S04]  /*8380*/  IMAD.U32 R89, RZ, RZ, UR16 ;  /* 0x00000010ff597e24 */ /* 0x001fc8000f8e00ff */
[----:B------:R0:W1:Y:S03]  /*8390*/  SYNCS.PHASECHK.TRANS64.TRYWAIT P1, [R89+URZ+0x8], R88 ;  /* 0x00000858590075a7 */ /* 0x000066000802017f */
[----:B-1----:R-:W-:Y:S05]  /*83a0*/  @!P1 NANOSLEEP.SYNCS 0x989680 ;  /* 0x009896800000995d */ /* 0x002fea0003900000 */
[----:B------:R-:W1:Y:S02]  /*83b0*/  @!P1 SYNCS.PHASECHK.TRANS64 P1, [R89+URZ+0x8], R88 ;  /* 0x00000858590095a7 */ /* 0x000e64000802007f */
[----:B-1----:R-:W-:Y:S05]  /*83c0*/  @!P1 BRA `(.L_x_28) ;  /* 0xfffffffc00ec9947 */ /* 0x002fea000383ffff */
[----:B------:R-:W-:Y:S05]  /*83d0*/  BRA `(.L_x_185) ;  /* 0xffffff9800ec7947 */ /* 0x000fea000383ffff */
.L_x_163:
[----:B------:R-:W-:Y:S01]  /*83e0*/  BSSY B1, `(.L_x_186) ;  /* 0x0000006000017945 */ /* 0x000fe20003800000 */
[----:B------:R-:W-:-:S07]  /*83f0*/  IMAD.MOV.U32 R10, RZ, RZ, -0x1 ;  /* 0xffffffffff0a7424 */ /* 0x000fce00078e00ff */
[----:B------:R-:W-:Y:S05]  /*8400*/  WARPSYNC.COLLECTIVE R10, `(.L_x_187) ;  /* 0x000000000a0c7348 */ /* 0x000fea0003c00000 */
[----:B------:R-:W-:Y:S02]  /*8410*/  ELECT P1, UR62, PT ;  /* 0x00000000003e782f */ /* 0x000fe40003820000 */
[----:B------:R-:W-:Y:S01]  /*8420*/  MOV R10, UR62 ;  /* 0x0000003e000a7c02 */ /* 0x000fe20008000f00 */
[----:B------:R-:W-:Y:S10]  /*8430*/  ENDCOLLECTIVE ;  /* 0x000000000000791b */ /* 0x000ff40003800000 */
.L_x_187:
[----:B------:R-:W-:Y:S05]  /*8440*/  BSYNC B1 ;  /* 0x0000000000017941 */ /* 0x000fea0003800000 */
.L_x_186:
[----:B------:R-:W-:Y:S05]  /*8450*/  BRA `(.L_x_188) ;  /* 0xffffffec00a47947 */ /* 0x000fea000383ffff */
.L_x_166:
[----:B0-----:R0:W1:Y:S02]  /*8460*/  SYNCS.PHASECHK.TRANS64.TRYWAIT P1, [R22+URZ+0x28], R11 ;  /* 0x0000280b160075a7 */ /* 0x001064000802017f */
[----:B-1----:R-:W-:Y:S05]  /*8470*/  @!P1 NANOSLEEP.SYNCS 0x989680 ;  /* 0x009896800000995d */ /* 0x002fea0003900000 */
[----:B------:R-:W1:Y:S02]  /*8480*/  @!P1 SYNCS.PHASECHK.TRANS64 P1, [R22+URZ+0x28], R11 ;  /* 0x0000280b160095a7 */ /* 0x000e64000802007f */
[----:B-1----:R-:W-:Y:S05]  /*8490*/  @!P1 BRA `(.L_x_166) ;  /* 0xfffffffc00f09947 */ /* 0x002fea000383ffff */
[----:B------:R-:W-:Y:S05]  /*84a0*/  BRA `(.L_x_189) ;  /* 0xffffffec00e07947 */ /* 0x000fea000383ffff */
.L_x_175:
[----:B------:R-:W-:Y:S01]  /*84b0*/  BSSY B0, `(.L_x_190) ;  /* 0x0000006000007945 */ /* 0x000fe20003800000 */
[----:B------:R-:W-:-:S07]  /*84c0*/  IMAD.MOV.U32 R10, RZ, RZ, -0x1 ;  /* 0xffffffffff0a7424 */ /* 0x000fce00078e00ff */
[----:B------:R-:W-:Y:S05]  /*84d0*/  WARPSYNC.COLLECTIVE R10, `(.L_x_191) ;  /* 0x000000000a0c7348 */ /* 0x000fea0003c00000 */
[----:B------:R-:W-:Y:S02]  /*84e0*/  ELECT P1, UR62, PT ;  /* 0x00000000003e782f */ /* 0x000fe40003820000 */
[----:B------:R-:W-:Y:S01]  /*84f0*/  MOV R10, UR62 ;  /* 0x0000003e000a7c02 */ /* 0x000fe20008000f00 */
[----:B------:R-:W-:Y:S10]  /*8500*/  ENDCOLLECTIVE ;  /* 0x000000000000791b */ /* 0x000ff40003800000 */
.L_x_191:
[----:B------:R-:W-:Y:S05]  /*8510*/  BSYNC B0 ;  /* 0x0000000000007941 */ /* 0x000fea0003800000 */
.L_x_190:
[----:B------:R-:W-:Y:S01]  /*8520*/  PLOP3.LUT P0, PT, P1, PT, PT, 0x80, 0x0 ;  /* 0x000000000000781c */ /* 0x000fe20000f0f070 */
[----:B------:R-:W-:-:S12]  /*8530*/  BRA `(.L_x_192) ;  /* 0xfffffff800887947 */ /* 0x000fd8000383ffff */
.L_x_179:
[----:B0-----:R0:W1:Y:S02]  /*8540*/  SYNCS.PHASECHK.TRANS64.TRYWAIT P0, [R6+URZ], R3 ;  /* 0x00000003060075a7 */ /* 0x001064000800017f */
[----:B-1----:R-:W-:Y:S05]  /*8550*/  @!P0 NANOSLEEP.SYNCS 0x989680 ;  /* 0x009896800000895d */ /* 0x002fea0003900000 */
[----:B------:R-:W1:Y:S02]  /*8560*/  @!P0 SYNCS.PHASECHK.TRANS64 P0, [R6+URZ], R3 ;  /* 0x00000003060085a7 */ /* 0x000e64000800007f */
[----:B-1----:R-:W-:Y:S05]  /*8570*/  @!P0 BRA `(.L_x_179) ;  /* 0xfffffffc00f08947 */ /* 0x002fea000383ffff */
[----:B------:R-:W-:Y:S05]  /*8580*/  BRA `(.L_x_193) ;  /* 0xfffffff800c87947 */ /* 0x000fea000383ffff */
.L_x_180:
[----:B0-----:R0:W1:Y:S02]  /*8590*/  SYNCS.PHASECHK.TRANS64.TRYWAIT P0, [R7+URZ], R4 ;  /* 0x00000004070075a7 */ /* 0x001064000800017f */
[----:B-1----:R-:W-:Y:S05]  /*85a0*/  @!P0 NANOSLEEP.SYNCS 0x989680 ;  /* 0x009896800000895d */ /* 0x002fea0003900000 */
[----:B------:R-:W1:Y:S02]  /*85b0*/  @!P0 SYNCS.PHASECHK.TRANS64 P0, [R7+URZ], R4 ;  /* 0x00000004070085a7 */ /* 0x000e64000800007f */
[----:B-1----:R-:W-:Y:S05]  /*85c0*/  @!P0 BRA `(.L_x_180) ;  /* 0xfffffffc00f08947 */ /* 0x002fea000383ffff */
[----:B------:R-:W-:Y:S05]  /*85d0*/  BRA `(.L_x_194) ;  /* 0xfffffff800d87947 */ /* 0x000fea000383ffff */
.L_x_181:
[----:B0-----:R0:W1:Y:S02]  /*85e0*/  SYNCS.PHASECHK.TRANS64.TRYWAIT P0, [R10+URZ], R5 ;  /* 0x000000050a0075a7 */ /* 0x001064000800017f */
[----:B-1----:R-:W-:Y:S05]  /*85f0*/  @!P0 NANOSLEEP.SYNCS 0x989680 ;  /* 0x009896800000895d */ /* 0x002fea0003900000 */
[----:B------:R-:W1:Y:S02]  /*8600*/  @!P0 SYNCS.PHASECHK.TRANS64 P0, [R10+URZ], R5 ;  /* 0x000000050a0085a7 */ /* 0x000e64000800007f */
[----:B-1----:R-:W-:Y:S05]  /*8610*/  @!P0 BRA `(.L_x_181) ;  /* 0xfffffffc00f08947 */ /* 0x002fea000383ffff */
[----:B------:R-:W-:Y:S05]  /*8620*/  BRA `(.L_x_195) ;  /* 0xfffffff800e87947 */ /* 0x000fea000383ffff */
.L_x_182:
[----:B-1----:R1:W2:Y:S02]  /*8630*/  SYNCS.PHASECHK.TRANS64.TRYWAIT P0, [R11+URZ], R6 ;  /* 0x000000060b0075a7 */ /* 0x0022a4000800017f */
[----:B--2---:R-:W-:Y:S05]  /*8640*/  @!P0 NANOSLEEP.SYNCS 0x989680 ;  /* 0x009896800000895d */ /* 0x004fea0003900000 */
[----:B------:R-:W2:Y:S02]  /*8650*/  @!P0 SYNCS.PHASECHK.TRANS64 P0, [R11+URZ], R6 ;  /* 0x000000060b0085a7 */ /* 0x000ea4000800007f */
[----:B--2---:R-:W-:Y:S05]  /*8660*/  @!P0 BRA `(.L_x_182) ;  /* 0xfffffffc00f08947 */ /* 0x004fea000383ffff */
[----:B------:R-:W-:Y:S05]  /*8670*/  BRA `(.L_x_196) ;  /* 0xfffffff800f07947 */ /* 0x000fea000383ffff */
.L_x_197:
[----:B------:R-:W-:-:S00]  /*8680*/  BRA `(.L_x_197) ;  /* 0xfffffffc00fc7947 */ /* 0x000fc0000383ffff */
[----:B------:R-:W-:-:S00]  /*8690*/  NOP ;  /* 0x0000000000007918 */ /* 0x000fc00000000000 */
        /* <DEDUP_REMOVED lines=14> */
.L_x_198:


//--------------------- .nv.shared._ZN7cutlass13device_kernelINS_4gemm6kernel13GemmUniversalIN4cute5tupleIJiiiiEEENS1_10collective13CollectiveMmaINS1_40MainloopSm90TmaGmmaWarpSpecializedSparseILi5ENS5_IJNS4_1CILi1EEENSA_ILi2EEESB_EEENS1_32KernelTmaWarpSpecializedPingpongEEENS5_IJNSA_ILi64EEENSA_ILi128EEESH_EEENS_10bfloat16_tENS5_IJNS4_6LayoutINS5_IJiNS5_IJSC_iEEEiEEENS5_IJlNS5_IJSB_SC_EEElEEEEENSK_INS5_IJNS5_IJNS5_IJNSA_ILi8EEESC_NSA_ILi4EEEEEEiEEENS5_IJNS5_IJNSA_ILi16EEESC_SR_EEEiEEEiEEENS5_IJNS5_IJNS5_IJSH_SU_NSA_ILi2048EEEEEENSA_ILi8192EEEEEENS5_IJNS5_IJSB_NSA_ILi1024EEENSA_ILi32EEEEEElEEElEEEEEEEESJ_NS5_IJlSB_lEEENS4_8TiledMMAINS4_8MMA_AtomIJNS4_4SM904GMMA6SPARSE29GMMA_64x128x32_F32BF16BF16_SSILNS1D_5MajorE0ELS1G_0ELNS1D_7ScaleInE1ELS1H_1ELNS1D_9SparseSelE0EEEEEENSK_INS5_IJSB_SB_SB_EEENS5_IJNSA_ILi0EEES1M_S1M_EEEEENS5_IJNS4_10UnderscoreES1P_S1P_EEEEENS4_23SM90_TMA_LOAD_MULTICASTENS4_14ComposedLayoutINS4_7SwizzleILi3ELi4ELi3EEENS4_25smem_sparse_ptr_flag_bitsILi2ELi16EEENSK_INS5_IJNS5_IJSB_SQ_EEENS5_IJSC_SG_EEEEEENS5_IJNS5_IJS1M_SH_EEESN_EEEEEEEvNS4_8identityENS4_13SM90_TMA_LOADENS1T_IS1V_NS4_18smem_ptr_flag_bitsILi16EEENSK_INS5_IJSQ_SG_EEENS5_IJSG_SB_EEEEEEEvS25_EENS_8epilogue10collective6detail29Sm90TmaWarpSpecializedAdapterINS2F_15DefaultEpilogueIfNS5_IJSB_llEEES2J_NS2E_6thread17LinearCombinationIfLi1EffLNS2K_9ScaleType4KindE0ELNS_15FloatRoundStyleE2EfEENS1_15EpilogueDefaultEEEEEvvEEEEvNT_6ParamsE --------------------------
	.section	.nv.shared._ZN7cutlass13device_kernelINS_4gemm6kernel13GemmUniversalIN4cute5tupleIJiiiiEEENS1_10collective13CollectiveMmaINS1_40MainloopSm90TmaGmmaWarpSpecializedSparseILi5ENS5_IJNS4_1CILi1EEENSA_ILi2EEESB_EEENS1_32KernelTmaWarpSpecializedPingpongEEENS5_IJNSA_ILi64EEENSA_ILi128EEESH_EEENS_10bfloat16_tENS5_IJNS4_6LayoutINS5_IJiNS5_IJSC_iEEEiEEENS5_IJlNS5_IJSB_SC_EEElEEEEENSK_INS5_IJNS5_IJNS5_IJNSA_ILi8EEESC_NSA_ILi4EEEEEEiEEENS5_IJNS5_IJNSA_ILi16EEESC_SR_EEEiEEEiEEENS5_IJNS5_IJNS5_IJSH_SU_NSA_ILi2048EEEEEENSA_ILi8192EEEEEENS5_IJNS5_IJSB_NSA_ILi1024EEENSA_ILi32EEEEEElEEElEEEEEEEESJ_NS5_IJlSB_lEEENS4_8TiledMMAINS4_8MMA_AtomIJNS4_4SM904GMMA6SPARSE29GMMA_64x128x32_F32BF16BF16_SSILNS1D_5MajorE0ELS1G_0ELNS1D_7ScaleInE1ELS1H_1ELNS1D_9SparseSelE0EEEEEENSK_INS5_IJSB_SB_SB_EEENS5_IJNSA_ILi0EEES1M_S1M_EEEEENS5_IJNS4_10UnderscoreES1P_S1P_EEEEENS4_23SM90_TMA_LOAD_MULTICASTENS4_14ComposedLayoutINS4_7SwizzleILi3ELi4ELi3EEENS4_25smem_sparse_ptr_flag_bitsILi2ELi16EEENSK_INS5_IJNS5_IJSB_SQ_EEENS5_IJSC_SG_EEEEEENS5_IJNS5_IJS1M_SH_EEESN_EEEEEEEvNS4_8identityENS4_13SM90_TMA_LOADENS1T_IS1V_NS4_18smem_ptr_flag_bitsILi16EEENSK_INS5_IJSQ_SG_EEENS5_IJSG_SB_EEEEEEEvS25_EENS_8epilogue10collective6detail29Sm90TmaWarpSpecializedAdapterINS2F_15DefaultEpilogueIfNS5_IJSB_llEEES2J_NS2E_6thread17LinearCombinationIfLi1EffLNS2K_9ScaleType4KindE0ELNS_15FloatRoundStyleE2EfEENS1_15EpilogueDefaultEEEEEvvEEEEvNT_6ParamsE,"aw",@nobits
	.sectionflags	@""
	.align	16
	.zero		1024


//--------------------- .nv.shared.reserved.0     --------------------------
	.section	.nv.shared.reserved.0,"aw",@nobits
	.weak		__nv_reservedSMEM_offset_0_alias
	.size		__nv_reservedSMEM_offset_0_alias, 0, 0
	.other		__nv_reservedSMEM_offset_0_alias,@"STO_CUDA_RESERVED_SHARED STV_DEFAULT"
__nv_reservedSMEM_offset_0_alias:
	.zero		0


//--------------------- .nv.global                --------------------------
	.section	.nv.global,"aw",@nobits
.nv.global:
	.type		_ZN39_INTERNAL_d25be332_4_k_cu_838b9293_28414cute1_E,@object
	.size		_ZN39_INTERNAL_d25be332_4_k_cu_838b9293_28414cute1_E,(_ZN39_INTERNAL_d25be332_4_k_cu_838b9293_28414cuda3std3__45__cpo6cbeginE - _ZN39_INTERNAL_d25be332_4_k_cu_838b9293_28414cute1_E)
_ZN39_INTERNAL_d25be332_4_k_cu_838b9293_28414cute1_E:
	.zero		1
	.type		_ZN39_INTERNAL_d25be332_4_k_cu_838b9293_28414cuda3std3__45__cpo6cbeginE,@object
	.size		_ZN39_INTERNAL_d25be332_4_k_cu_838b9293_28414cuda3std3__45__cpo6cbeginE,(_ZN39_INTERNAL_d25be332_4_k_cu_838b9293_28414cuda3std3__48in_placeE - _ZN39_INTERNAL_d25be332_4_k_cu_838b9293_28414cuda3std3__45__cpo6cbeginE)
_ZN39_INTERNAL_d25be332_4_k_cu_838b9293_28414cuda3std3__45__cpo6cbeginE:
	.zero		1
	.type		_ZN39_INTERNAL_d25be332_4_k_cu_838b9293_28414cuda3std3__48in_placeE,@object
	.size		_ZN39_INTERNAL_d25be332_4_k_cu_838b9293_28414cuda3std3__48in_placeE,(_ZN39_INTERNAL_d25be332_4_k_cu_838b9293_28414cuda3std6ranges3__45__cpo9iter_moveE - _ZN39_INTERNAL_d25be332_4_k_cu_838b9293_28414cuda3std3__48in_placeE)
_ZN39_INTERNAL_d25be332_4_k_cu_838b9293_28414cuda3std3__48in_placeE:
	.zero		1
	.type		_ZN39_INTERNAL_d25be332_4_k_cu_838b9293_28414cuda3std6ranges3__45__cpo9iter_moveE,@object
	.size		_ZN39_INTERNAL_d25be332_4_k_cu_838b9293_28414cuda3std6ranges3__45__cpo9iter_moveE,(_ZN39_INTERNAL_d25be332_4_k_cu_838b9293_28414cuda3std3__45__cpo5beginE - _ZN39_INTERNAL_d25be332_4_k_cu_838b9293_28414cuda3std6ranges3__45__cpo9iter_moveE)
_ZN39_INTERNAL_d25be332_4_k_cu_838b9293_28414cuda3std6ranges3__45__cpo9iter_moveE:
	.zero		1
	.type		_ZN39_INTERNAL_d25be332_4_k_cu_838b9293_28414cuda3std3__45__cpo5beginE,@object
	.size		_ZN39_INTERNAL_d25be332_4_k_cu_838b9293_28414cuda3std3__45__cpo5beginE,(_ZN39_INTERNAL_d25be332_4_k_cu_838b9293_28414cuda3std3__441_GLOBAL__N__d25be332_4_k_cu_838b9293_28416ignoreE - _ZN39_INTERNAL_d25be332_4_k_cu_838b9293_28414cuda3std3__45__cpo5beginE)
_ZN39_INTERNAL_d25be332_4_k_cu_838b9293_28414cuda3std3__45__cpo5beginE:
	.zero		1
	.type		_ZN39_INTERNAL_d25be332_4_k_cu_838b9293_28414cuda3std3__441_GLOBAL__N__d25be332_4_k_cu_838b9293_28416ignoreE,@object
	.size		_ZN39_INTERNAL_d25be332_4_k_cu_838b9293_28414cuda3std3__441_GLOBAL__N__d25be332_4_k_cu_838b9293_28416ignoreE,(_ZN39_INTERNAL_d25be332_4_k_cu_838b9293_28414cute7productE - _ZN39_INTERNAL_d25be332_4_k_cu_838b9293_28414cuda3std3__441_GLOBAL__N__d25be332_4_k_cu_838b9293_28416ignoreE)
_ZN39_INTERNAL_d25be332_4_k_cu_838b9293_28414cuda3std3__441_GLOBAL__N__d25be332_4_k_cu_838b9293_28416ignoreE:
	.zero		1
	.type		_ZN39_INTERNAL_d25be332_4_k_cu_838b9293_28414cute7productE,@object
	.size		_ZN39_INTERNAL_d25be332_4_k_cu_838b9293_28414cute7productE,(_ZN39_INTERNAL_d25be332_4_k_cu_838b9293_28414cuda3std3__45__cpo3endE - _ZN39_INTERNAL_d25be332_4_k_cu_838b9293_28414cute7productE)
_ZN39_INTERNAL_d25be332_4_k_cu_838b9293_28414cute7productE:
	.zero		1
	.type		_ZN39_INTERNAL_d25be332_4_k_cu_838b9293_28414cuda3std3__45__cpo3endE,@object
	.size		_ZN39_INTERNAL_d25be332_4_k_cu_838b9293_28414cuda3std3__45__cpo3endE,(_ZN39_INTERNAL_d25be332_4_k_cu_838b9293_28414cuda3std3__419piecewise_constructE - _ZN39_INTERNAL_d25be332_4_k_cu_838b9293_28414cuda3std3__45__cpo3endE)
_ZN39_INTERNAL_d25be332_4_k_cu_838b9293_28414cuda3std3__45__cpo3endE:
	.zero		1
	.type		_ZN39_INTERNAL_d25be332_4_k_cu_838b9293_28414cuda3std3__419piecewise_constructE,@object
	.size		_ZN39_INTERNAL_d25be332_4_k_cu_838b9293_28414cuda3std3__419piecewise_constructE,(_ZN39_INTERNAL_d25be332_4_k_cu_838b9293_28414cuda3std3__45__cpo4cendE - _ZN39_INTERNAL_d25be332_4_k_cu_838b9293_28414cuda3std3__419piecewise_constructE)
_ZN39_INTERNAL_d25be332_4_k_cu_838b9293_28414cuda3std3__419piecewise_constructE:
	.zero		1
	.type		_ZN39_INTERNAL_d25be332_4_k_cu_838b9293_28414cuda3std3__45__cpo4cendE,@object
	.size		_ZN39_INTERNAL_d25be332_4_k_cu_838b9293_28414cuda3std3__45__cpo4cendE,(_ZN39_INTERNAL_d25be332_4_k_cu_838b9293_28414cuda3std6ranges3__45__cpo4swapE - _ZN39_INTERNAL_d25be332_4_k_cu_838b9293_28414cuda3std3__45__cpo4cendE)
_ZN39_INTERNAL_d25be332_4_k_cu_838b9293_28414cuda3std3__45__cpo4cendE:
	.zero		1
	.type		_ZN39_INTERNAL_d25be332_4_k_cu_838b9293_28414cuda3std6ranges3__45__cpo4swapE,@object
	.size		_ZN39_INTERNAL_d25be332_4_k_cu_838b9293_28414cuda3std6ranges3__45__cpo4swapE,(.L_7 - _ZN39_INTERNAL_d25be332_4_k_cu_838b9293_28414cuda3std6ranges3__45__cpo4swapE)
_ZN39_INTERNAL_d25be332_4_k_cu_838b9293_28414cuda3std6ranges3__45__cpo4swapE:
	.zero		1
.L_7:


//--------------------- .nv.constant0._ZN7cutlass13device_kernelINS_4gemm6kernel13GemmUniversalIN4cute5tupleIJiiiiEEENS1_10collective13CollectiveMmaINS1_40MainloopSm90TmaGmmaWarpSpecializedSparseILi5ENS5_IJNS4_1CILi1EEENSA_ILi2EEESB_EEENS1_32KernelTmaWarpSpecializedPingpongEEENS5_IJNSA_ILi64EEENSA_ILi128EEESH_EEENS_10bfloat16_tENS5_IJNS4_6LayoutINS5_IJiNS5_IJSC_iEEEiEEENS5_IJlNS5_IJSB_SC_EEElEEEEENSK_INS5_IJNS5_IJNS5_IJNSA_ILi8EEESC_NSA_ILi4EEEEEEiEEENS5_IJNS5_IJNSA_ILi16EEESC_SR_EEEiEEEiEEENS5_IJNS5_IJNS5_IJSH_SU_NSA_ILi2048EEEEEENSA_ILi8192EEEEEENS5_IJNS5_IJSB_NSA_ILi1024EEENSA_ILi32EEEEEElEEElEEEEEEEESJ_NS5_IJlSB_lEEENS4_8TiledMMAINS4_8MMA_AtomIJNS4_4SM904GMMA6SPARSE29GMMA_64x128x32_F32BF16BF16_SSILNS1D_5MajorE0ELS1G_0ELNS1D_7ScaleInE1ELS1H_1ELNS1D_9SparseSelE0EEEEEENSK_INS5_IJSB_SB_SB_EEENS5_IJNSA_ILi0EEES1M_S1M_EEEEENS5_IJNS4_10UnderscoreES1P_S1P_EEEEENS4_23SM90_TMA_LOAD_MULTICASTENS4_14ComposedLayoutINS4_7SwizzleILi3ELi4ELi3EEENS4_25smem_sparse_ptr_flag_bitsILi2ELi16EEENSK_INS5_IJNS5_IJSB_SQ_EEENS5_IJSC_SG_EEEEEENS5_IJNS5_IJS1M_SH_EEESN_EEEEEEEvNS4_8identityENS4_13SM90_TMA_LOADENS1T_IS1V_NS4_18smem_ptr_flag_bitsILi16EEENSK_INS5_IJSQ_SG_EEENS5_IJSG_SB_EEEEEEEvS25_EENS_8epilogue10collective6detail29Sm90TmaWarpSpecializedAdapterINS2F_15DefaultEpilogueIfNS5_IJSB_llEEES2J_NS2E_6thread17LinearCombinationIfLi1EffLNS2K_9ScaleType4KindE0ELNS_15FloatRoundStyleE2EfEENS1_15EpilogueDefaultEEEEEvvEEEEvNT_6ParamsE --------------------------
	.section	.nv.constant0._ZN7cutlass13device_kernelINS_4gemm6kernel13GemmUniversalIN4cute5tupleIJiiiiEEENS1_10collective13CollectiveMmaINS1_40MainloopSm90TmaGmmaWarpSpecializedSparseILi5ENS5_IJNS4_1CILi1EEENSA_ILi2EEESB_EEENS1_32KernelTmaWarpSpecializedPingpongEEENS5_IJNSA_ILi64EEENSA_ILi128EEESH_EEENS_10bfloat16_tENS5_IJNS4_6LayoutINS5_IJiNS5_IJSC_iEEEiEEENS5_IJlNS5_IJSB_SC_EEElEEEEENSK_INS5_IJNS5_IJNS5_IJNSA_ILi8EEESC_NSA_ILi4EEEEEEiEEENS5_IJNS5_IJNSA_ILi16EEESC_SR_EEEiEEEiEEENS5_IJNS5_IJNS5_IJSH_SU_NSA_ILi2048EEEEEENSA_ILi8192EEEEEENS5_IJNS5_IJSB_NSA_ILi1024EEENSA_ILi32EEEEEElEEElEEEEEEEESJ_NS5_IJlSB_lEEENS4_8TiledMMAINS4_8MMA_AtomIJNS4_4SM904GMMA6SPARSE29GMMA_64x128x32_F32BF16BF16_SSILNS1D_5MajorE0ELS1G_0ELNS1D_7ScaleInE1ELS1H_1ELNS1D_9SparseSelE0EEEEEENSK_INS5_IJSB_SB_SB_EEENS5_IJNSA_ILi0EEES1M_S1M_EEEEENS5_IJNS4_10UnderscoreES1P_S1P_EEEEENS4_23SM90_TMA_LOAD_MULTICASTENS4_14ComposedLayoutINS4_7SwizzleILi3ELi4ELi3EEENS4_25smem_sparse_ptr_flag_bitsILi2ELi16EEENSK_INS5_IJNS5_IJSB_SQ_EEENS5_IJSC_SG_EEEEEENS5_IJNS5_IJS1M_SH_EEESN_EEEEEEEvNS4_8identityENS4_13SM90_TMA_LOADENS1T_IS1V_NS4_18smem_ptr_flag_bitsILi16EEENSK_INS5_IJSQ_SG_EEENS5_IJSG_SB_EEEEEEEvS25_EENS_8epilogue10collective6detail29Sm90TmaWarpSpecializedAdapterINS2F_15DefaultEpilogueIfNS5_IJSB_llEEES2J_NS2E_6thread17LinearCombinationIfLi1EffLNS2K_9ScaleType4KindE0ELNS_15FloatRoundStyleE2EfEENS1_15EpilogueDefaultEEEEEvvEEEEvNT_6ParamsE,"a",@progbits
	.sectionflags	@""
	.align	4
.nv.constant0._ZN7cutlass13device_kernelINS_4gemm6kernel13GemmUniversalIN4cute5tupleIJiiiiEEENS1_10collective13CollectiveMmaINS1_40MainloopSm90TmaGmmaWarpSpecializedSparseILi5ENS5_IJNS4_1CILi1EEENSA_ILi2EEESB_EEENS1_32KernelTmaWarpSpecializedPingpongEEENS5_IJNSA_ILi64EEENSA_ILi128EEESH_EEENS_10bfloat16_tENS5_IJNS4_6LayoutINS5_IJiNS5_IJSC_iEEEiEEENS5_IJlNS5_IJSB_SC_EEElEEEEENSK_INS5_IJNS5_IJNS5_IJNSA_ILi8EEESC_NSA_ILi4EEEEEEiEEENS5_IJNS5_IJNSA_ILi16EEESC_SR_EEEiEEEiEEENS5_IJNS5_IJNS5_IJSH_SU_NSA_ILi2048EEEEEENSA_ILi8192EEEEEENS5_IJNS5_IJSB_NSA_ILi1024EEENSA_ILi32EEEEEElEEElEEEEEEEESJ_NS5_IJlSB_lEEENS4_8TiledMMAINS4_8MMA_AtomIJNS4_4SM904GMMA6SPARSE29GMMA_64x128x32_F32BF16BF16_SSILNS1D_5MajorE0ELS1G_0ELNS1D_7ScaleInE1ELS1H_1ELNS1D_9SparseSelE0EEEEEENSK_INS5_IJSB_SB_SB_EEENS5_IJNSA_ILi0EEES1M_S1M_EEEEENS5_IJNS4_10UnderscoreES1P_S1P_EEEEENS4_23SM90_TMA_LOAD_MULTICASTENS4_14ComposedLayoutINS4_7SwizzleILi3ELi4ELi3EEENS4_25smem_sparse_ptr_flag_bitsILi2ELi16EEENSK_INS5_IJNS5_IJSB_SQ_EEENS5_IJSC_SG_EEEEEENS5_IJNS5_IJS1M_SH_EEESN_EEEEEEEvNS4_8identityENS4_13SM90_TMA_LOADENS1T_IS1V_NS4_18smem_ptr_flag_bitsILi16EEENSK_INS5_IJSQ_SG_EEENS5_IJSG_SB_EEEEEEEvS25_EENS_8epilogue10collective6detail29Sm90TmaWarpSpecializedAdapterINS2F_15DefaultEpilogueIfNS5_IJSB_llEEES2J_NS2E_6thread17LinearCombinationIfLi1EffLNS2K_9ScaleType4KindE0ELNS_15FloatRoundStyleE2EfEENS1_15EpilogueDefaultEEEEEvvEEEEvNT_6ParamsE:
	.zero		1920


//--------------------- SYMBOLS --------------------------

	.type		.nv.reservedSmem.offset0,@object
	.size		.nv.reservedSmem.offset0,0x4
